//
// Generated by NVIDIA NVVM Compiler
//
// Compiler Build ID: CL-36424714
// Cuda compilation tools, release 13.0, V13.0.88
// Based on NVVM 20.0.0
//

.version 9.0
.target sm_100
.address_size 64

	// .globl	_Z4gemmPfS_S_iiii
// _ZZ10tiled_gemmILi8EEvPfS0_S0_iiiiE2As has been demoted
// _ZZ10tiled_gemmILi8EEvPfS0_S0_iiiiE2Bs has been demoted
// _ZZ10tiled_gemmILi16EEvPfS0_S0_iiiiE2As has been demoted
// _ZZ10tiled_gemmILi16EEvPfS0_S0_iiiiE2Bs has been demoted
// _ZZ10tiled_gemmILi32EEvPfS0_S0_iiiiE2As has been demoted
// _ZZ10tiled_gemmILi32EEvPfS0_S0_iiiiE2Bs has been demoted

.visible .entry _Z4gemmPfS_S_iiii(
	.param .u64 .ptr .align 1 _Z4gemmPfS_S_iiii_param_0,
	.param .u64 .ptr .align 1 _Z4gemmPfS_S_iiii_param_1,
	.param .u64 .ptr .align 1 _Z4gemmPfS_S_iiii_param_2,
	.param .u32 _Z4gemmPfS_S_iiii_param_3,
	.param .u32 _Z4gemmPfS_S_iiii_param_4,
	.param .u32 _Z4gemmPfS_S_iiii_param_5,
	.param .u32 _Z4gemmPfS_S_iiii_param_6
)
{
	.reg .pred 	%p<13>;
	.reg .b32 	%r<46>;
	.reg .b32 	%f<68>;
	.reg .b64 	%rd<40>;

	ld.param.u64 	%rd5, [_Z4gemmPfS_S_iiii_param_0];
	ld.param.u64 	%rd6, [_Z4gemmPfS_S_iiii_param_1];
	ld.param.u64 	%rd4, [_Z4gemmPfS_S_iiii_param_2];
	ld.param.u32 	%r22, [_Z4gemmPfS_S_iiii_param_3];
	ld.param.u32 	%r20, [_Z4gemmPfS_S_iiii_param_4];
	ld.param.u32 	%r23, [_Z4gemmPfS_S_iiii_param_6];
	cvta.to.global.u64 	%rd1, %rd6;
	cvta.to.global.u64 	%rd2, %rd5;
	mov.u32 	%r24, %ctaid.x;
	mov.u32 	%r25, %ntid.x;
	mov.u32 	%r26, %tid.x;
	mad.lo.s32 	%r1, %r24, %r25, %r26;
	mov.u32 	%r27, %ctaid.y;
	mov.u32 	%r28, %ntid.y;
	mov.u32 	%r29, %tid.y;
	mad.lo.s32 	%r30, %r27, %r28, %r29;
	setp.ge.s32 	%p1, %r1, %r22;
	setp.ge.s32 	%p2, %r30, %r23;
	or.pred  	%p3, %p1, %p2;
	@%p3 bra 	$L__BB0_14;
	setp.lt.s32 	%p4, %r20, 1;
	mov.f32 	%f67, 0f00000000;
	@%p4 bra 	$L__BB0_13;
	mul.lo.s32 	%r3, %r20, %r1;
	and.b32  	%r4, %r20, 7;
	setp.lt.u32 	%p5, %r20, 8;
	mov.f32 	%f67, 0f00000000;
	mov.b32 	%r44, 0;
	@%p5 bra 	$L__BB0_5;
	and.b32  	%r44, %r20, 2147483640;
	neg.s32 	%r42, %r44;
	shl.b32 	%r7, %r23, 3;
	add.s64 	%rd3, %rd2, 16;
	mov.f32 	%f67, 0f00000000;
	mul.wide.s32 	%rd11, %r23, 4;
	mov.u32 	%r40, %r3;
	mov.u32 	%r41, %r30;
$L__BB0_4:
	.pragma "nounroll";
	mul.wide.s32 	%rd7, %r40, 4;
	add.s64 	%rd8, %rd3, %rd7;
	ld.global.f32 	%f17, [%rd8+-16];
	mul.wide.s32 	%rd9, %r41, 4;
	add.s64 	%rd10, %rd1, %rd9;
	ld.global.f32 	%f18, [%rd10];
	fma.rn.f32 	%f19, %f17, %f18, %f67;
	ld.global.f32 	%f20, [%rd8+-12];
	add.s64 	%rd12, %rd10, %rd11;
	ld.global.f32 	%f21, [%rd12];
	fma.rn.f32 	%f22, %f20, %f21, %f19;
	ld.global.f32 	%f23, [%rd8+-8];
	add.s64 	%rd13, %rd12, %rd11;
	ld.global.f32 	%f24, [%rd13];
	fma.rn.f32 	%f25, %f23, %f24, %f22;
	ld.global.f32 	%f26, [%rd8+-4];
	add.s64 	%rd14, %rd13, %rd11;
	ld.global.f32 	%f27, [%rd14];
	fma.rn.f32 	%f28, %f26, %f27, %f25;
	ld.global.f32 	%f29, [%rd8];
	add.s64 	%rd15, %rd14, %rd11;
	ld.global.f32 	%f30, [%rd15];
	fma.rn.f32 	%f31, %f29, %f30, %f28;
	ld.global.f32 	%f32, [%rd8+4];
	add.s64 	%rd16, %rd15, %rd11;
	ld.global.f32 	%f33, [%rd16];
	fma.rn.f32 	%f34, %f32, %f33, %f31;
	ld.global.f32 	%f35, [%rd8+8];
	add.s64 	%rd17, %rd16, %rd11;
	ld.global.f32 	%f36, [%rd17];
	fma.rn.f32 	%f37, %f35, %f36, %f34;
	ld.global.f32 	%f38, [%rd8+12];
	add.s64 	%rd18, %rd17, %rd11;
	ld.global.f32 	%f39, [%rd18];
	fma.rn.f32 	%f67, %f38, %f39, %f37;
	add.s32 	%r42, %r42, 8;
	add.s32 	%r41, %r41, %r7;
	add.s32 	%r40, %r40, 8;
	setp.ne.s32 	%p6, %r42, 0;
	@%p6 bra 	$L__BB0_4;
$L__BB0_5:
	setp.eq.s32 	%p7, %r4, 0;
	@%p7 bra 	$L__BB0_13;
	and.b32  	%r15, %r20, 3;
	setp.lt.u32 	%p8, %r4, 4;
	@%p8 bra 	$L__BB0_8;
	add.s32 	%r32, %r44, %r3;
	mul.wide.s32 	%rd19, %r32, 4;
	add.s64 	%rd20, %rd2, %rd19;
	ld.global.f32 	%f41, [%rd20];
	mad.lo.s32 	%r33, %r44, %r23, %r30;
	mul.wide.s32 	%rd21, %r33, 4;
	add.s64 	%rd22, %rd1, %rd21;
	ld.global.f32 	%f42, [%rd22];
	fma.rn.f32 	%f43, %f41, %f42, %f67;
	ld.global.f32 	%f44, [%rd20+4];
	mul.wide.s32 	%rd23, %r23, 4;
	add.s64 	%rd24, %rd22, %rd23;
	ld.global.f32 	%f45, [%rd24];
	fma.rn.f32 	%f46, %f44, %f45, %f43;
	ld.global.f32 	%f47, [%rd20+8];
	add.s64 	%rd25, %rd24, %rd23;
	ld.global.f32 	%f48, [%rd25];
	fma.rn.f32 	%f49, %f47, %f48, %f46;
	ld.global.f32 	%f50, [%rd20+12];
	add.s64 	%rd26, %rd25, %rd23;
	ld.global.f32 	%f51, [%rd26];
	fma.rn.f32 	%f67, %f50, %f51, %f49;
	add.s32 	%r44, %r44, 4;
$L__BB0_8:
	setp.eq.s32 	%p9, %r15, 0;
	@%p9 bra 	$L__BB0_13;
	setp.eq.s32 	%p10, %r15, 1;
	@%p10 bra 	$L__BB0_11;
	add.s32 	%r34, %r44, %r3;
	mul.wide.s32 	%rd27, %r34, 4;
	add.s64 	%rd28, %rd2, %rd27;
	ld.global.f32 	%f53, [%rd28];
	mad.lo.s32 	%r35, %r44, %r23, %r30;
	mul.wide.s32 	%rd29, %r35, 4;
	add.s64 	%rd30, %rd1, %rd29;
	ld.global.f32 	%f54, [%rd30];
	fma.rn.f32 	%f55, %f53, %f54, %f67;
	ld.global.f32 	%f56, [%rd28+4];
	mul.wide.s32 	%rd31, %r23, 4;
	add.s64 	%rd32, %rd30, %rd31;
	ld.global.f32 	%f57, [%rd32];
	fma.rn.f32 	%f67, %f56, %f57, %f55;
	add.s32 	%r44, %r44, 2;
$L__BB0_11:
	and.b32  	%r36, %r20, 1;
	setp.eq.b32 	%p11, %r36, 1;
	not.pred 	%p12, %p11;
	@%p12 bra 	$L__BB0_13;
	add.s32 	%r37, %r44, %r3;
	mul.wide.s32 	%rd33, %r37, 4;
	add.s64 	%rd34, %rd2, %rd33;
	ld.global.f32 	%f58, [%rd34];
	mad.lo.s32 	%r38, %r44, %r23, %r30;
	mul.wide.s32 	%rd35, %r38, 4;
	add.s64 	%rd36, %rd1, %rd35;
	ld.global.f32 	%f59, [%rd36];
	fma.rn.f32 	%f67, %f58, %f59, %f67;
$L__BB0_13:
	mad.lo.s32 	%r39, %r23, %r1, %r30;
	cvta.to.global.u64 	%rd37, %rd4;
	mul.wide.s32 	%rd38, %r39, 4;
	add.s64 	%rd39, %rd37, %rd38;
	st.global.f32 	[%rd39], %f67;
$L__BB0_14:
	ret;

}
	// .globl	_Z19convertSingleToHalfPfP6__halfi
.visible .entry _Z19convertSingleToHalfPfP6__halfi(
	.param .u64 .ptr .align 1 _Z19convertSingleToHalfPfP6__halfi_param_0,
	.param .u64 .ptr .align 1 _Z19convertSingleToHalfPfP6__halfi_param_1,
	.param .u32 _Z19convertSingleToHalfPfP6__halfi_param_2
)
{
	.reg .pred 	%p<2>;
	.reg .b16 	%rs<2>;
	.reg .b32 	%r<6>;
	.reg .b32 	%f<2>;
	.reg .b64 	%rd<9>;

	ld.param.u64 	%rd1, [_Z19convertSingleToHalfPfP6__halfi_param_0];
	ld.param.u64 	%rd2, [_Z19convertSingleToHalfPfP6__halfi_param_1];
	ld.param.u32 	%r2, [_Z19convertSingleToHalfPfP6__halfi_param_2];
	mov.u32 	%r3, %ctaid.x;
	mov.u32 	%r4, %ntid.x;
	mov.u32 	%r5, %tid.x;
	mad.lo.s32 	%r1, %r3, %r4, %r5;
	setp.ge.s32 	%p1, %r1, %r2;
	@%p1 bra 	$L__BB1_2;
	cvta.to.global.u64 	%rd3, %rd1;
	cvta.to.global.u64 	%rd4, %rd2;
	mul.wide.s32 	%rd5, %r1, 4;
	add.s64 	%rd6, %rd3, %rd5;
	ld.global.f32 	%f1, [%rd6];
	// begin inline asm
	{  cvt.rn.f16.f32 %rs1, %f1;}

	// end inline asm
	mul.wide.s32 	%rd7, %r1, 2;
	add.s64 	%rd8, %rd4, %rd7;
	st.global.u16 	[%rd8], %rs1;
$L__BB1_2:
	ret;

}
	// .globl	_Z9wmma_gemmP6__halfS0_Pfiiii
.visible .entry _Z9wmma_gemmP6__halfS0_Pfiiii(
	.param .u64 .ptr .align 1 _Z9wmma_gemmP6__halfS0_Pfiiii_param_0,
	.param .u64 .ptr .align 1 _Z9wmma_gemmP6__halfS0_Pfiiii_param_1,
	.param .u64 .ptr .align 1 _Z9wmma_gemmP6__halfS0_Pfiiii_param_2,
	.param .u32 _Z9wmma_gemmP6__halfS0_Pfiiii_param_3,
	.param .u32 _Z9wmma_gemmP6__halfS0_Pfiiii_param_4,
	.param .u32 _Z9wmma_gemmP6__halfS0_Pfiiii_param_5,
	.param .u32 _Z9wmma_gemmP6__halfS0_Pfiiii_param_6
)
{
	.reg .pred 	%p<14>;
	.reg .b32 	%r<149>;
	.reg .b32 	%f<205>;
	.reg .b64 	%rd<51>;

	ld.param.u64 	%rd4, [_Z9wmma_gemmP6__halfS0_Pfiiii_param_0];
	ld.param.u64 	%rd5, [_Z9wmma_gemmP6__halfS0_Pfiiii_param_1];
	ld.param.u32 	%r34, [_Z9wmma_gemmP6__halfS0_Pfiiii_param_3];
	ld.param.u32 	%r35, [_Z9wmma_gemmP6__halfS0_Pfiiii_param_4];
	ld.param.u32 	%r36, [_Z9wmma_gemmP6__halfS0_Pfiiii_param_6];
	cvta.to.global.u64 	%rd1, %rd5;
	cvta.to.global.u64 	%rd2, %rd4;
	mov.u32 	%r37, %ctaid.x;
	mov.u32 	%r38, %ntid.x;
	mov.u32 	%r39, %tid.x;
	mad.lo.s32 	%r40, %r37, %r38, %r39;
	mov.u32 	%r41, %ctaid.y;
	mov.u32 	%r42, %ntid.y;
	mov.u32 	%r43, %tid.y;
	mad.lo.s32 	%r44, %r41, %r42, %r43;
	shr.u32 	%r45, %r40, 1;
	and.b32  	%r1, %r45, 2147483632;
	shl.b32 	%r2, %r44, 4;
	setp.lt.s32 	%p1, %r35, 1;
	mov.f32 	%f133, 0f00000000;
	mov.f32 	%f134, %f133;
	mov.f32 	%f135, %f133;
	mov.f32 	%f136, %f133;
	mov.f32 	%f137, %f133;
	mov.f32 	%f138, %f133;
	mov.f32 	%f139, %f133;
	mov.f32 	%f140, %f133;
	@%p1 bra 	$L__BB2_17;
	mul.lo.s32 	%r143, %r35, %r1;
	add.s32 	%r47, %r35, -1;
	shr.u32 	%r48, %r47, 4;
	add.s32 	%r4, %r48, 1;
	setp.lt.u32 	%p2, %r35, 49;
	mov.b32 	%r145, 0;
	mov.f32 	%f133, 0f00000000;
	@%p2 bra 	$L__BB2_12;
	mul.lo.s32 	%r142, %r36, 48;
	shl.b32 	%r141, %r36, 5;
	shl.b32 	%r140, %r36, 4;
	and.b32  	%r50, %r4, 536870908;
	neg.s32 	%r138, %r50;
	mov.f32 	%f133, 0f00000000;
	mov.b32 	%r139, 0;
	cvt.u64.u32 	%rd9, %r2;
	mov.f32 	%f134, %f133;
	mov.f32 	%f135, %f133;
	mov.f32 	%f136, %f133;
	mov.f32 	%f137, %f133;
	mov.f32 	%f138, %f133;
	mov.f32 	%f139, %f133;
	mov.f32 	%f140, %f133;
	mov.u32 	%r145, %r139;
$L__BB2_3:
	setp.ge.s32 	%p3, %r1, %r34;
	@%p3 bra 	$L__BB2_5;
	mul.wide.u32 	%rd6, %r143, 2;
	add.s64 	%rd7, %rd2, %rd6;
	wmma.load.a.sync.aligned.row.m16n16k16.global.f16 	{%r51, %r52, %r53, %r54, %r55, %r56, %r57, %r58}, [%rd7], %r35;
	cvt.s64.s32 	%rd8, %r139;
	add.s64 	%rd10, %rd8, %rd9;
	shl.b64 	%rd11, %rd10, 1;
	add.s64 	%rd12, %rd1, %rd11;
	wmma.load.b.sync.aligned.row.m16n16k16.global.f16 	{%r59, %r60, %r61, %r62, %r63, %r64, %r65, %r66}, [%rd12], %r36;
	wmma.mma.sync.aligned.row.row.m16n16k16.f32.f32 {%f140, %f139, %f138, %f137, %f136, %f135, %f134, %f133}, {%r51, %r52, %r53, %r54, %r55, %r56, %r57, %r58}, {%r59, %r60, %r61, %r62, %r63, %r64, %r65, %r66}, {%f140, %f139, %f138, %f137, %f136, %f135, %f134, %f133};
$L__BB2_5:
	setp.ge.s32 	%p4, %r1, %r34;
	@%p4 bra 	$L__BB2_7;
	mul.wide.u32 	%rd13, %r143, 2;
	add.s64 	%rd14, %rd2, %rd13;
	add.s64 	%rd15, %rd14, 32;
	wmma.load.a.sync.aligned.row.m16n16k16.global.f16 	{%r67, %r68, %r69, %r70, %r71, %r72, %r73, %r74}, [%rd15], %r35;
	cvt.s64.s32 	%rd16, %r140;
	add.s64 	%rd18, %rd16, %rd9;
	shl.b64 	%rd19, %rd18, 1;
	add.s64 	%rd20, %rd1, %rd19;
	wmma.load.b.sync.aligned.row.m16n16k16.global.f16 	{%r75, %r76, %r77, %r78, %r79, %r80, %r81, %r82}, [%rd20], %r36;
	wmma.mma.sync.aligned.row.row.m16n16k16.f32.f32 {%f140, %f139, %f138, %f137, %f136, %f135, %f134, %f133}, {%r67, %r68, %r69, %r70, %r71, %r72, %r73, %r74}, {%r75, %r76, %r77, %r78, %r79, %r80, %r81, %r82}, {%f140, %f139, %f138, %f137, %f136, %f135, %f134, %f133};
$L__BB2_7:
	setp.ge.s32 	%p5, %r1, %r34;
	@%p5 bra 	$L__BB2_9;
	mul.wide.u32 	%rd21, %r143, 2;
	add.s64 	%rd22, %rd2, %rd21;
	add.s64 	%rd23, %rd22, 64;
	wmma.load.a.sync.aligned.row.m16n16k16.global.f16 	{%r83, %r84, %r85, %r86, %r87, %r88, %r89, %r90}, [%rd23], %r35;
	cvt.s64.s32 	%rd24, %r141;
	add.s64 	%rd26, %rd24, %rd9;
	shl.b64 	%rd27, %rd26, 1;
	add.s64 	%rd28, %rd1, %rd27;
	wmma.load.b.sync.aligned.row.m16n16k16.global.f16 	{%r91, %r92, %r93, %r94, %r95, %r96, %r97, %r98}, [%rd28], %r36;
	wmma.mma.sync.aligned.row.row.m16n16k16.f32.f32 {%f140, %f139, %f138, %f137, %f136, %f135, %f134, %f133}, {%r83, %r84, %r85, %r86, %r87, %r88, %r89, %r90}, {%r91, %r92, %r93, %r94, %r95, %r96, %r97, %r98}, {%f140, %f139, %f138, %f137, %f136, %f135, %f134, %f133};
$L__BB2_9:
	setp.ge.s32 	%p6, %r1, %r34;
	@%p6 bra 	$L__BB2_11;
	mul.wide.u32 	%rd29, %r143, 2;
	add.s64 	%rd30, %rd2, %rd29;
	add.s64 	%rd31, %rd30, 96;
	wmma.load.a.sync.aligned.row.m16n16k16.global.f16 	{%r99, %r100, %r101, %r102, %r103, %r104, %r105, %r106}, [%rd31], %r35;
	cvt.s64.s32 	%rd32, %r142;
	add.s64 	%rd34, %rd32, %rd9;
	shl.b64 	%rd35, %rd34, 1;
	add.s64 	%rd36, %rd1, %rd35;
	wmma.load.b.sync.aligned.row.m16n16k16.global.f16 	{%r107, %r108, %r109, %r110, %r111, %r112, %r113, %r114}, [%rd36], %r36;
	wmma.mma.sync.aligned.row.row.m16n16k16.f32.f32 {%f140, %f139, %f138, %f137, %f136, %f135, %f134, %f133}, {%r99, %r100, %r101, %r102, %r103, %r104, %r105, %r106}, {%r107, %r108, %r109, %r110, %r111, %r112, %r113, %r114}, {%f140, %f139, %f138, %f137, %f136, %f135, %f134, %f133};
$L__BB2_11:
	add.s32 	%r145, %r145, 64;
	add.s32 	%r143, %r143, 64;
	shl.b32 	%r115, %r36, 6;
	add.s32 	%r142, %r142, %r115;
	add.s32 	%r141, %r141, %r115;
	add.s32 	%r140, %r140, %r115;
	add.s32 	%r139, %r139, %r115;
	add.s32 	%r138, %r138, 4;
	setp.ne.s32 	%p7, %r138, 0;
	@%p7 bra 	$L__BB2_3;
$L__BB2_12:
	add.s32 	%r116, %r35, -1;
	shr.u32 	%r117, %r116, 4;
	add.s32 	%r118, %r117, 1;
	and.b32  	%r24, %r118, 3;
	setp.eq.s32 	%p8, %r24, 0;
	@%p8 bra 	$L__BB2_17;
	mul.lo.s32 	%r148, %r145, %r36;
	mad.lo.s32 	%r147, %r35, %r1, %r145;
	neg.s32 	%r146, %r24;
	cvt.u64.u32 	%rd40, %r2;
$L__BB2_14:
	.pragma "nounroll";
	setp.ge.s32 	%p9, %r1, %r34;
	@%p9 bra 	$L__BB2_16;
	mul.wide.u32 	%rd37, %r147, 2;
	add.s64 	%rd38, %rd2, %rd37;
	wmma.load.a.sync.aligned.row.m16n16k16.global.f16 	{%r119, %r120, %r121, %r122, %r123, %r124, %r125, %r126}, [%rd38], %r35;
	cvt.s64.s32 	%rd39, %r148;
	add.s64 	%rd41, %rd39, %rd40;
	shl.b64 	%rd42, %rd41, 1;
	add.s64 	%rd43, %rd1, %rd42;
	wmma.load.b.sync.aligned.row.m16n16k16.global.f16 	{%r127, %r128, %r129, %r130, %r131, %r132, %r133, %r134}, [%rd43], %r36;
	wmma.mma.sync.aligned.row.row.m16n16k16.f32.f32 {%f140, %f139, %f138, %f137, %f136, %f135, %f134, %f133}, {%r119, %r120, %r121, %r122, %r123, %r124, %r125, %r126}, {%r127, %r128, %r129, %r130, %r131, %r132, %r133, %r134}, {%f140, %f139, %f138, %f137, %f136, %f135, %f134, %f133};
$L__BB2_16:
	shl.b32 	%r135, %r36, 4;
	add.s32 	%r148, %r148, %r135;
	add.s32 	%r147, %r147, 16;
	add.s32 	%r146, %r146, 1;
	setp.ne.s32 	%p10, %r146, 0;
	@%p10 bra 	$L__BB2_14;
$L__BB2_17:
	setp.ge.s32 	%p11, %r1, %r34;
	setp.ge.s32 	%p12, %r2, %r36;
	or.pred  	%p13, %p11, %p12;
	@%p13 bra 	$L__BB2_19;
	ld.param.u64 	%rd50, [_Z9wmma_gemmP6__halfS0_Pfiiii_param_2];
	mul.lo.s32 	%r137, %r36, %r1;
	cvt.u64.u32 	%rd44, %r137;
	cvt.u64.u32 	%rd45, %r2;
	add.s64 	%rd46, %rd44, %rd45;
	cvta.to.global.u64 	%rd47, %rd50;
	shl.b64 	%rd48, %rd46, 2;
	add.s64 	%rd49, %rd47, %rd48;
	wmma.store.d.sync.aligned.row.m16n16k16.global.f32 	[%rd49], {%f140, %f139, %f138, %f137, %f136, %f135, %f134, %f133}, %r36;
$L__BB2_19:
	ret;

}
	// .globl	_Z10tiled_gemmILi8EEvPfS0_S0_iiii
.visible .entry _Z10tiled_gemmILi8EEvPfS0_S0_iiii(
	.param .u64 .ptr .align 1 _Z10tiled_gemmILi8EEvPfS0_S0_iiii_param_0,
	.param .u64 .ptr .align 1 _Z10tiled_gemmILi8EEvPfS0_S0_iiii_param_1,
	.param .u64 .ptr .align 1 _Z10tiled_gemmILi8EEvPfS0_S0_iiii_param_2,
	.param .u32 _Z10tiled_gemmILi8EEvPfS0_S0_iiii_param_3,
	.param .u32 _Z10tiled_gemmILi8EEvPfS0_S0_iiii_param_4,
	.param .u32 _Z10tiled_gemmILi8EEvPfS0_S0_iiii_param_5,
	.param .u32 _Z10tiled_gemmILi8EEvPfS0_S0_iiii_param_6
)
{
	.reg .pred 	%p<26>;
	.reg .b32 	%r<89>;
	.reg .b32 	%f<109>;
	.reg .b64 	%rd<27>;
	// demoted variable
	.shared .align 4 .b8 _ZZ10tiled_gemmILi8EEvPfS0_S0_iiiiE2As[256];
	// demoted variable
	.shared .align 4 .b8 _ZZ10tiled_gemmILi8EEvPfS0_S0_iiiiE2Bs[256];
	ld.param.u64 	%rd4, [_Z10tiled_gemmILi8EEvPfS0_S0_iiii_param_0];
	ld.param.u64 	%rd5, [_Z10tiled_gemmILi8EEvPfS0_S0_iiii_param_1];
	ld.param.u32 	%r32, [_Z10tiled_gemmILi8EEvPfS0_S0_iiii_param_3];
	ld.param.u32 	%r33, [_Z10tiled_gemmILi8EEvPfS0_S0_iiii_param_4];
	ld.param.u32 	%r34, [_Z10tiled_gemmILi8EEvPfS0_S0_iiii_param_5];
	ld.param.u32 	%r35, [_Z10tiled_gemmILi8EEvPfS0_S0_iiii_param_6];
	cvta.to.global.u64 	%rd1, %rd5;
	cvta.to.global.u64 	%rd2, %rd4;
	mov.u32 	%r36, %ctaid.x;
	mov.u32 	%r37, %ctaid.y;
	mov.u32 	%r1, %tid.x;
	mov.u32 	%r2, %tid.y;
	shl.b32 	%r38, %r36, 3;
	add.s32 	%r3, %r38, %r1;
	shl.b32 	%r4, %r37, 3;
	add.s32 	%r5, %r4, %r2;
	setp.lt.s32 	%p1, %r33, 1;
	mov.f32 	%f108, 0f00000000;
	@%p1 bra 	$L__BB3_19;
	add.s32 	%r6, %r33, 7;
	shl.b32 	%r40, %r1, 5;
	mov.u32 	%r41, _ZZ10tiled_gemmILi8EEvPfS0_S0_iiiiE2As;
	add.s32 	%r7, %r41, %r40;
	mul.lo.s32 	%r8, %r33, %r3;
	mov.u32 	%r42, _ZZ10tiled_gemmILi8EEvPfS0_S0_iiiiE2Bs;
	add.s32 	%r43, %r42, %r40;
	shl.b32 	%r44, %r2, 2;
	add.s32 	%r9, %r43, %r44;
	setp.lt.u32 	%p2, %r33, 9;
	mov.f32 	%f108, 0f00000000;
	mov.b32 	%r88, 0;
	@%p2 bra 	$L__BB3_13;
	shr.u32 	%r46, %r6, 3;
	and.b32  	%r47, %r46, 268435454;
	neg.s32 	%r87, %r47;
	add.s32 	%r48, %r1, 8;
	mad.lo.s32 	%r49, %r35, %r48, %r2;
	add.s32 	%r84, %r49, %r4;
	mad.lo.s32 	%r50, %r1, %r35, %r2;
	add.s32 	%r83, %r50, %r4;
	add.s32 	%r81, %r2, %r8;
	mov.f32 	%f108, 0f00000000;
	mov.b32 	%r86, 8;
	cvt.u64.u32 	%rd10, %r8;
	cvt.u64.u32 	%rd11, %r2;
	mov.u32 	%r82, %r2;
	mov.u32 	%r85, %r1;
$L__BB3_3:
	setp.ge.s32 	%p3, %r3, %r32;
	setp.ge.s32 	%p4, %r82, %r33;
	mov.f32 	%f100, 0f00000000;
	or.pred  	%p5, %p3, %p4;
	@%p5 bra 	$L__BB3_5;
	mul.wide.u32 	%rd6, %r81, 4;
	add.s64 	%rd7, %rd2, %rd6;
	ld.global.f32 	%f100, [%rd7];
$L__BB3_5:
	setp.ge.s32 	%p6, %r5, %r35;
	shl.b32 	%r52, %r2, 2;
	add.s32 	%r53, %r7, %r52;
	st.shared.f32 	[%r53], %f100;
	setp.ge.s32 	%p7, %r85, %r34;
	mov.f32 	%f101, 0f00000000;
	or.pred  	%p8, %p7, %p6;
	@%p8 bra 	$L__BB3_7;
	mul.wide.s32 	%rd8, %r83, 4;
	add.s64 	%rd9, %rd1, %rd8;
	ld.global.f32 	%f101, [%rd9];
$L__BB3_7:
	st.shared.f32 	[%r9], %f101;
	bar.sync 	0;
	ld.shared.f32 	%f27, [%r7];
	shl.b32 	%r54, %r2, 2;
	mov.u32 	%r55, _ZZ10tiled_gemmILi8EEvPfS0_S0_iiiiE2Bs;
	add.s32 	%r56, %r55, %r54;
	ld.shared.f32 	%f28, [%r56];
	fma.rn.f32 	%f29, %f27, %f28, %f108;
	ld.shared.f32 	%f30, [%r7+4];
	ld.shared.f32 	%f31, [%r56+32];
	fma.rn.f32 	%f32, %f30, %f31, %f29;
	ld.shared.f32 	%f33, [%r7+8];
	ld.shared.f32 	%f34, [%r56+64];
	fma.rn.f32 	%f35, %f33, %f34, %f32;
	ld.shared.f32 	%f36, [%r7+12];
	ld.shared.f32 	%f37, [%r56+96];
	fma.rn.f32 	%f38, %f36, %f37, %f35;
	ld.shared.f32 	%f39, [%r7+16];
	ld.shared.f32 	%f40, [%r56+128];
	fma.rn.f32 	%f41, %f39, %f40, %f38;
	ld.shared.f32 	%f42, [%r7+20];
	ld.shared.f32 	%f43, [%r56+160];
	fma.rn.f32 	%f44, %f42, %f43, %f41;
	ld.shared.f32 	%f45, [%r7+24];
	ld.shared.f32 	%f46, [%r56+192];
	fma.rn.f32 	%f47, %f45, %f46, %f44;
	ld.shared.f32 	%f48, [%r7+28];
	ld.shared.f32 	%f49, [%r56+224];
	fma.rn.f32 	%f6, %f48, %f49, %f47;
	bar.sync 	0;
	add.s32 	%r57, %r82, 8;
	setp.ge.s32 	%p10, %r57, %r33;
	mov.f32 	%f102, 0f00000000;
	or.pred  	%p11, %p3, %p10;
	@%p11 bra 	$L__BB3_9;
	add.s32 	%r58, %r86, -8;
	cvt.u64.u32 	%rd12, %r58;
	add.s64 	%rd13, %rd12, %rd11;
	add.s64 	%rd14, %rd13, %rd10;
	shl.b64 	%rd15, %rd14, 2;
	add.s64 	%rd16, %rd2, %rd15;
	ld.global.f32 	%f102, [%rd16+32];
$L__BB3_9:
	shl.b32 	%r60, %r2, 2;
	add.s32 	%r61, %r7, %r60;
	st.shared.f32 	[%r61], %f102;
	add.s32 	%r62, %r85, 8;
	setp.ge.s32 	%p13, %r62, %r34;
	mov.f32 	%f103, 0f00000000;
	or.pred  	%p14, %p13, %p6;
	@%p14 bra 	$L__BB3_11;
	mul.wide.s32 	%rd17, %r84, 4;
	add.s64 	%rd18, %rd1, %rd17;
	ld.global.f32 	%f103, [%rd18];
$L__BB3_11:
	st.shared.f32 	[%r9], %f103;
	bar.sync 	0;
	ld.shared.f32 	%f51, [%r7];
	shl.b32 	%r63, %r2, 2;
	mov.u32 	%r64, _ZZ10tiled_gemmILi8EEvPfS0_S0_iiiiE2Bs;
	add.s32 	%r65, %r64, %r63;
	ld.shared.f32 	%f52, [%r65];
	fma.rn.f32 	%f53, %f51, %f52, %f6;
	ld.shared.f32 	%f54, [%r7+4];
	ld.shared.f32 	%f55, [%r65+32];
	fma.rn.f32 	%f56, %f54, %f55, %f53;
	ld.shared.f32 	%f57, [%r7+8];
	ld.shared.f32 	%f58, [%r65+64];
	fma.rn.f32 	%f59, %f57, %f58, %f56;
	ld.shared.f32 	%f60, [%r7+12];
	ld.shared.f32 	%f61, [%r65+96];
	fma.rn.f32 	%f62, %f60, %f61, %f59;
	ld.shared.f32 	%f63, [%r7+16];
	ld.shared.f32 	%f64, [%r65+128];
	fma.rn.f32 	%f65, %f63, %f64, %f62;
	ld.shared.f32 	%f66, [%r7+20];
	ld.shared.f32 	%f67, [%r65+160];
	fma.rn.f32 	%f68, %f66, %f67, %f65;
	ld.shared.f32 	%f69, [%r7+24];
	ld.shared.f32 	%f70, [%r65+192];
	fma.rn.f32 	%f71, %f69, %f70, %f68;
	ld.shared.f32 	%f72, [%r7+28];
	ld.shared.f32 	%f73, [%r65+224];
	fma.rn.f32 	%f108, %f72, %f73, %f71;
	bar.sync 	0;
	add.s32 	%r87, %r87, 2;
	add.s32 	%r86, %r86, 16;
	add.s32 	%r85, %r85, 16;
	shl.b32 	%r66, %r35, 4;
	add.s32 	%r84, %r84, %r66;
	add.s32 	%r83, %r83, %r66;
	add.s32 	%r82, %r82, 16;
	add.s32 	%r81, %r81, 16;
	setp.ne.s32 	%p15, %r87, 0;
	@%p15 bra 	$L__BB3_3;
	and.b32  	%r88, %r6, 2147483632;
$L__BB3_13:
	and.b32  	%r67, %r6, 8;
	setp.eq.s32 	%p16, %r67, 0;
	@%p16 bra 	$L__BB3_19;
	setp.ge.s32 	%p17, %r3, %r32;
	add.s32 	%r68, %r88, %r2;
	setp.ge.s32 	%p18, %r68, %r33;
	mov.f32 	%f106, 0f00000000;
	or.pred  	%p19, %p17, %p18;
	@%p19 bra 	$L__BB3_16;
	add.s32 	%r69, %r68, %r8;
	mul.wide.u32 	%rd19, %r69, 4;
	add.s64 	%rd20, %rd2, %rd19;
	ld.global.f32 	%f106, [%rd20];
$L__BB3_16:
	setp.ge.s32 	%p20, %r5, %r35;
	mov.u32 	%r71, %tid.y;
	shl.b32 	%r72, %r71, 2;
	add.s32 	%r73, %r7, %r72;
	st.shared.f32 	[%r73], %f106;
	add.s32 	%r31, %r88, %r1;
	setp.ge.s32 	%p21, %r31, %r34;
	mov.f32 	%f107, 0f00000000;
	or.pred  	%p22, %p21, %p20;
	@%p22 bra 	$L__BB3_18;
	mad.lo.s32 	%r74, %r31, %r35, %r5;
	mul.wide.s32 	%rd21, %r74, 4;
	add.s64 	%rd22, %rd1, %rd21;
	ld.global.f32 	%f107, [%rd22];
$L__BB3_18:
	st.shared.f32 	[%r9], %f107;
	bar.sync 	0;
	ld.shared.f32 	%f76, [%r7];
	mov.u32 	%r77, _ZZ10tiled_gemmILi8EEvPfS0_S0_iiiiE2Bs;
	add.s32 	%r78, %r77, %r72;
	ld.shared.f32 	%f77, [%r78];
	fma.rn.f32 	%f78, %f76, %f77, %f108;
	ld.shared.f32 	%f79, [%r7+4];
	ld.shared.f32 	%f80, [%r78+32];
	fma.rn.f32 	%f81, %f79, %f80, %f78;
	ld.shared.f32 	%f82, [%r7+8];
	ld.shared.f32 	%f83, [%r78+64];
	fma.rn.f32 	%f84, %f82, %f83, %f81;
	ld.shared.f32 	%f85, [%r7+12];
	ld.shared.f32 	%f86, [%r78+96];
	fma.rn.f32 	%f87, %f85, %f86, %f84;
	ld.shared.f32 	%f88, [%r7+16];
	ld.shared.f32 	%f89, [%r78+128];
	fma.rn.f32 	%f90, %f88, %f89, %f87;
	ld.shared.f32 	%f91, [%r7+20];
	ld.shared.f32 	%f92, [%r78+160];
	fma.rn.f32 	%f93, %f91, %f92, %f90;
	ld.shared.f32 	%f94, [%r7+24];
	ld.shared.f32 	%f95, [%r78+192];
	fma.rn.f32 	%f96, %f94, %f95, %f93;
	ld.shared.f32 	%f97, [%r7+28];
	ld.shared.f32 	%f98, [%r78+224];
	fma.rn.f32 	%f108, %f97, %f98, %f96;
	bar.sync 	0;
$L__BB3_19:
	setp.ge.s32 	%p23, %r3, %r32;
	setp.ge.s32 	%p24, %r5, %r35;
	or.pred  	%p25, %p23, %p24;
	@%p25 bra 	$L__BB3_21;
	ld.param.u64 	%rd26, [_Z10tiled_gemmILi8EEvPfS0_S0_iiii_param_2];
	mad.lo.s32 	%r80, %r35, %r3, %r5;
	cvta.to.global.u64 	%rd23, %rd26;
	mul.wide.u32 	%rd24, %r80, 4;
	add.s64 	%rd25, %rd23, %rd24;
	st.global.f32 	[%rd25], %f108;
$L__BB3_21:
	ret;

}
	// .globl	_Z10tiled_gemmILi16EEvPfS0_S0_iiii
.visible .entry _Z10tiled_gemmILi16EEvPfS0_S0_iiii(
	.param .u64 .ptr .align 1 _Z10tiled_gemmILi16EEvPfS0_S0_iiii_param_0,
	.param .u64 .ptr .align 1 _Z10tiled_gemmILi16EEvPfS0_S0_iiii_param_1,
	.param .u64 .ptr .align 1 _Z10tiled_gemmILi16EEvPfS0_S0_iiii_param_2,
	.param .u32 _Z10tiled_gemmILi16EEvPfS0_S0_iiii_param_3,
	.param .u32 _Z10tiled_gemmILi16EEvPfS0_S0_iiii_param_4,
	.param .u32 _Z10tiled_gemmILi16EEvPfS0_S0_iiii_param_5,
	.param .u32 _Z10tiled_gemmILi16EEvPfS0_S0_iiii_param_6
)
{
	.reg .pred 	%p<12>;
	.reg .b32 	%r<46>;
	.reg .b32 	%f<63>;
	.reg .b64 	%rd<13>;
	// demoted variable
	.shared .align 4 .b8 _ZZ10tiled_gemmILi16EEvPfS0_S0_iiiiE2As[1024];
	// demoted variable
	.shared .align 4 .b8 _ZZ10tiled_gemmILi16EEvPfS0_S0_iiiiE2Bs[1024];
	ld.param.u64 	%rd3, [_Z10tiled_gemmILi16EEvPfS0_S0_iiii_param_0];
	ld.param.u64 	%rd4, [_Z10tiled_gemmILi16EEvPfS0_S0_iiii_param_1];
	ld.param.u64 	%rd5, [_Z10tiled_gemmILi16EEvPfS0_S0_iiii_param_2];
	ld.param.u32 	%r24, [_Z10tiled_gemmILi16EEvPfS0_S0_iiii_param_3];
	ld.param.u32 	%r25, [_Z10tiled_gemmILi16EEvPfS0_S0_iiii_param_4];
	ld.param.u32 	%r26, [_Z10tiled_gemmILi16EEvPfS0_S0_iiii_param_5];
	ld.param.u32 	%r27, [_Z10tiled_gemmILi16EEvPfS0_S0_iiii_param_6];
	mov.u32 	%r28, %ctaid.x;
	mov.u32 	%r29, %ctaid.y;
	mov.u32 	%r43, %tid.x;
	mov.u32 	%r41, %tid.y;
	shl.b32 	%r30, %r28, 4;
	add.s32 	%r3, %r30, %r43;
	shl.b32 	%r4, %r29, 4;
	add.s32 	%r5, %r4, %r41;
	setp.lt.s32 	%p1, %r25, 1;
	mov.f32 	%f62, 0f00000000;
	@%p1 bra 	$L__BB4_7;
	add.s32 	%r31, %r25, 15;
	shr.u32 	%r32, %r31, 4;
	shl.b32 	%r33, %r43, 6;
	mov.u32 	%r34, _ZZ10tiled_gemmILi16EEvPfS0_S0_iiiiE2As;
	add.s32 	%r6, %r34, %r33;
	shl.b32 	%r35, %r41, 2;
	add.s32 	%r7, %r6, %r35;
	mov.u32 	%r36, _ZZ10tiled_gemmILi16EEvPfS0_S0_iiiiE2Bs;
	add.s32 	%r9, %r36, %r35;
	add.s32 	%r8, %r9, %r33;
	neg.s32 	%r45, %r32;
	mad.lo.s32 	%r37, %r43, %r27, %r41;
	add.s32 	%r44, %r37, %r4;
	shl.b32 	%r12, %r27, 4;
	mad.lo.s32 	%r42, %r25, %r3, %r41;
	cvta.to.global.u64 	%rd1, %rd3;
	cvta.to.global.u64 	%rd2, %rd4;
	mov.f32 	%f62, 0f00000000;
$L__BB4_2:
	setp.ge.s32 	%p2, %r3, %r24;
	setp.ge.s32 	%p3, %r41, %r25;
	mov.f32 	%f60, 0f00000000;
	or.pred  	%p4, %p2, %p3;
	@%p4 bra 	$L__BB4_4;
	mul.wide.u32 	%rd6, %r42, 4;
	add.s64 	%rd7, %rd1, %rd6;
	ld.global.f32 	%f60, [%rd7];
$L__BB4_4:
	setp.ge.s32 	%p5, %r5, %r27;
	st.shared.f32 	[%r7], %f60;
	setp.ge.s32 	%p6, %r43, %r26;
	mov.f32 	%f61, 0f00000000;
	or.pred  	%p7, %p6, %p5;
	@%p7 bra 	$L__BB4_6;
	mul.wide.s32 	%rd8, %r44, 4;
	add.s64 	%rd9, %rd2, %rd8;
	ld.global.f32 	%f61, [%rd9];
$L__BB4_6:
	st.shared.f32 	[%r8], %f61;
	bar.sync 	0;
	ld.shared.f32 	%f12, [%r6];
	ld.shared.f32 	%f13, [%r9];
	fma.rn.f32 	%f14, %f12, %f13, %f62;
	ld.shared.f32 	%f15, [%r6+4];
	ld.shared.f32 	%f16, [%r9+64];
	fma.rn.f32 	%f17, %f15, %f16, %f14;
	ld.shared.f32 	%f18, [%r6+8];
	ld.shared.f32 	%f19, [%r9+128];
	fma.rn.f32 	%f20, %f18, %f19, %f17;
	ld.shared.f32 	%f21, [%r6+12];
	ld.shared.f32 	%f22, [%r9+192];
	fma.rn.f32 	%f23, %f21, %f22, %f20;
	ld.shared.f32 	%f24, [%r6+16];
	ld.shared.f32 	%f25, [%r9+256];
	fma.rn.f32 	%f26, %f24, %f25, %f23;
	ld.shared.f32 	%f27, [%r6+20];
	ld.shared.f32 	%f28, [%r9+320];
	fma.rn.f32 	%f29, %f27, %f28, %f26;
	ld.shared.f32 	%f30, [%r6+24];
	ld.shared.f32 	%f31, [%r9+384];
	fma.rn.f32 	%f32, %f30, %f31, %f29;
	ld.shared.f32 	%f33, [%r6+28];
	ld.shared.f32 	%f34, [%r9+448];
	fma.rn.f32 	%f35, %f33, %f34, %f32;
	ld.shared.f32 	%f36, [%r6+32];
	ld.shared.f32 	%f37, [%r9+512];
	fma.rn.f32 	%f38, %f36, %f37, %f35;
	ld.shared.f32 	%f39, [%r6+36];
	ld.shared.f32 	%f40, [%r9+576];
	fma.rn.f32 	%f41, %f39, %f40, %f38;
	ld.shared.f32 	%f42, [%r6+40];
	ld.shared.f32 	%f43, [%r9+640];
	fma.rn.f32 	%f44, %f42, %f43, %f41;
	ld.shared.f32 	%f45, [%r6+44];
	ld.shared.f32 	%f46, [%r9+704];
	fma.rn.f32 	%f47, %f45, %f46, %f44;
	ld.shared.f32 	%f48, [%r6+48];
	ld.shared.f32 	%f49, [%r9+768];
	fma.rn.f32 	%f50, %f48, %f49, %f47;
	ld.shared.f32 	%f51, [%r6+52];
	ld.shared.f32 	%f52, [%r9+832];
	fma.rn.f32 	%f53, %f51, %f52, %f50;
	ld.shared.f32 	%f54, [%r6+56];
	ld.shared.f32 	%f55, [%r9+896];
	fma.rn.f32 	%f56, %f54, %f55, %f53;
	ld.shared.f32 	%f57, [%r6+60];
	ld.shared.f32 	%f58, [%r9+960];
	fma.rn.f32 	%f62, %f57, %f58, %f56;
	bar.sync 	0;
	add.s32 	%r45, %r45, 1;
	setp.ne.s32 	%p8, %r45, 0;
	add.s32 	%r44, %r44, %r12;
	add.s32 	%r43, %r43, 16;
	add.s32 	%r42, %r42, 16;
	add.s32 	%r41, %r41, 16;
	@%p8 bra 	$L__BB4_2;
$L__BB4_7:
	setp.ge.s32 	%p9, %r3, %r24;
	setp.ge.s32 	%p10, %r5, %r27;
	or.pred  	%p11, %p9, %p10;
	@%p11 bra 	$L__BB4_9;
	mad.lo.s32 	%r40, %r27, %r3, %r5;
	cvta.to.global.u64 	%rd10, %rd5;
	mul.wide.u32 	%rd11, %r40, 4;
	add.s64 	%rd12, %rd10, %rd11;
	st.global.f32 	[%rd12], %f62;
$L__BB4_9:
	ret;

}
	// .globl	_Z10tiled_gemmILi32EEvPfS0_S0_iiii
.visible .entry _Z10tiled_gemmILi32EEvPfS0_S0_iiii(
	.param .u64 .ptr .align 1 _Z10tiled_gemmILi32EEvPfS0_S0_iiii_param_0,
	.param .u64 .ptr .align 1 _Z10tiled_gemmILi32EEvPfS0_S0_iiii_param_1,
	.param .u64 .ptr .align 1 _Z10tiled_gemmILi32EEvPfS0_S0_iiii_param_2,
	.param .u32 _Z10tiled_gemmILi32EEvPfS0_S0_iiii_param_3,
	.param .u32 _Z10tiled_gemmILi32EEvPfS0_S0_iiii_param_4,
	.param .u32 _Z10tiled_gemmILi32EEvPfS0_S0_iiii_param_5,
	.param .u32 _Z10tiled_gemmILi32EEvPfS0_S0_iiii_param_6
)
{
	.reg .pred 	%p<12>;
	.reg .b32 	%r<46>;
	.reg .b32 	%f<111>;
	.reg .b64 	%rd<13>;
	// demoted variable
	.shared .align 4 .b8 _ZZ10tiled_gemmILi32EEvPfS0_S0_iiiiE2As[4096];
	// demoted variable
	.shared .align 4 .b8 _ZZ10tiled_gemmILi32EEvPfS0_S0_iiiiE2Bs[4096];
	ld.param.u64 	%rd3, [_Z10tiled_gemmILi32EEvPfS0_S0_iiii_param_0];
	ld.param.u64 	%rd4, [_Z10tiled_gemmILi32EEvPfS0_S0_iiii_param_1];
	ld.param.u64 	%rd5, [_Z10tiled_gemmILi32EEvPfS0_S0_iiii_param_2];
	ld.param.u32 	%r24, [_Z10tiled_gemmILi32EEvPfS0_S0_iiii_param_3];
	ld.param.u32 	%r25, [_Z10tiled_gemmILi32EEvPfS0_S0_iiii_param_4];
	ld.param.u32 	%r26, [_Z10tiled_gemmILi32EEvPfS0_S0_iiii_param_5];
	ld.param.u32 	%r27, [_Z10tiled_gemmILi32EEvPfS0_S0_iiii_param_6];
	mov.u32 	%r28, %ctaid.x;
	mov.u32 	%r29, %ctaid.y;
	mov.u32 	%r43, %tid.x;
	mov.u32 	%r41, %tid.y;
	shl.b32 	%r30, %r28, 5;
	add.s32 	%r3, %r30, %r43;
	shl.b32 	%r4, %r29, 5;
	add.s32 	%r5, %r4, %r41;
	setp.lt.s32 	%p1, %r25, 1;
	mov.f32 	%f110, 0f00000000;
	@%p1 bra 	$L__BB5_7;
	add.s32 	%r31, %r25, 31;
	shr.u32 	%r32, %r31, 5;
	shl.b32 	%r33, %r43, 7;
	mov.u32 	%r34, _ZZ10tiled_gemmILi32EEvPfS0_S0_iiiiE2As;
	add.s32 	%r6, %r34, %r33;
	shl.b32 	%r35, %r41, 2;
	add.s32 	%r7, %r6, %r35;
	mov.u32 	%r36, _ZZ10tiled_gemmILi32EEvPfS0_S0_iiiiE2Bs;
	add.s32 	%r9, %r36, %r35;
	add.s32 	%r8, %r9, %r33;
	neg.s32 	%r45, %r32;
	mad.lo.s32 	%r37, %r43, %r27, %r41;
	add.s32 	%r44, %r37, %r4;
	shl.b32 	%r12, %r27, 5;
	mad.lo.s32 	%r42, %r25, %r3, %r41;
	cvta.to.global.u64 	%rd1, %rd3;
	cvta.to.global.u64 	%rd2, %rd4;
	mov.f32 	%f110, 0f00000000;
$L__BB5_2:
	setp.ge.s32 	%p2, %r3, %r24;
	setp.ge.s32 	%p3, %r41, %r25;
	mov.f32 	%f108, 0f00000000;
	or.pred  	%p4, %p2, %p3;
	@%p4 bra 	$L__BB5_4;
	mul.wide.u32 	%rd6, %r42, 4;
	add.s64 	%rd7, %rd1, %rd6;
	ld.global.f32 	%f108, [%rd7];
$L__BB5_4:
	setp.ge.s32 	%p5, %r5, %r27;
	st.shared.f32 	[%r7], %f108;
	setp.ge.s32 	%p6, %r43, %r26;
	mov.f32 	%f109, 0f00000000;
	or.pred  	%p7, %p6, %p5;
	@%p7 bra 	$L__BB5_6;
	mul.wide.s32 	%rd8, %r44, 4;
	add.s64 	%rd9, %rd2, %rd8;
	ld.global.f32 	%f109, [%rd9];
$L__BB5_6:
	st.shared.f32 	[%r8], %f109;
	bar.sync 	0;
	ld.shared.f32 	%f12, [%r6];
	ld.shared.f32 	%f13, [%r9];
	fma.rn.f32 	%f14, %f12, %f13, %f110;
	ld.shared.f32 	%f15, [%r6+4];
	ld.shared.f32 	%f16, [%r9+128];
	fma.rn.f32 	%f17, %f15, %f16, %f14;
	ld.shared.f32 	%f18, [%r6+8];
	ld.shared.f32 	%f19, [%r9+256];
	fma.rn.f32 	%f20, %f18, %f19, %f17;
	ld.shared.f32 	%f21, [%r6+12];
	ld.shared.f32 	%f22, [%r9+384];
	fma.rn.f32 	%f23, %f21, %f22, %f20;
	ld.shared.f32 	%f24, [%r6+16];
	ld.shared.f32 	%f25, [%r9+512];
	fma.rn.f32 	%f26, %f24, %f25, %f23;
	ld.shared.f32 	%f27, [%r6+20];
	ld.shared.f32 	%f28, [%r9+640];
	fma.rn.f32 	%f29, %f27, %f28, %f26;
	ld.shared.f32 	%f30, [%r6+24];
	ld.shared.f32 	%f31, [%r9+768];
	fma.rn.f32 	%f32, %f30, %f31, %f29;
	ld.shared.f32 	%f33, [%r6+28];
	ld.shared.f32 	%f34, [%r9+896];
	fma.rn.f32 	%f35, %f33, %f34, %f32;
	ld.shared.f32 	%f36, [%r6+32];
	ld.shared.f32 	%f37, [%r9+1024];
	fma.rn.f32 	%f38, %f36, %f37, %f35;
	ld.shared.f32 	%f39, [%r6+36];
	ld.shared.f32 	%f40, [%r9+1152];
	fma.rn.f32 	%f41, %f39, %f40, %f38;
	ld.shared.f32 	%f42, [%r6+40];
	ld.shared.f32 	%f43, [%r9+1280];
	fma.rn.f32 	%f44, %f42, %f43, %f41;
	ld.shared.f32 	%f45, [%r6+44];
	ld.shared.f32 	%f46, [%r9+1408];
	fma.rn.f32 	%f47, %f45, %f46, %f44;
	ld.shared.f32 	%f48, [%r6+48];
	ld.shared.f32 	%f49, [%r9+1536];
	fma.rn.f32 	%f50, %f48, %f49, %f47;
	ld.shared.f32 	%f51, [%r6+52];
	ld.shared.f32 	%f52, [%r9+1664];
	fma.rn.f32 	%f53, %f51, %f52, %f50;
	ld.shared.f32 	%f54, [%r6+56];
	ld.shared.f32 	%f55, [%r9+1792];
	fma.rn.f32 	%f56, %f54, %f55, %f53;
	ld.shared.f32 	%f57, [%r6+60];
	ld.shared.f32 	%f58, [%r9+1920];
	fma.rn.f32 	%f59, %f57, %f58, %f56;
	ld.shared.f32 	%f60, [%r6+64];
	ld.shared.f32 	%f61, [%r9+2048];
	fma.rn.f32 	%f62, %f60, %f61, %f59;
	ld.shared.f32 	%f63, [%r6+68];
	ld.shared.f32 	%f64, [%r9+2176];
	fma.rn.f32 	%f65, %f63, %f64, %f62;
	ld.shared.f32 	%f66, [%r6+72];
	ld.shared.f32 	%f67, [%r9+2304];
	fma.rn.f32 	%f68, %f66, %f67, %f65;
	ld.shared.f32 	%f69, [%r6+76];
	ld.shared.f32 	%f70, [%r9+2432];
	fma.rn.f32 	%f71, %f69, %f70, %f68;
	ld.shared.f32 	%f72, [%r6+80];
	ld.shared.f32 	%f73, [%r9+2560];
	fma.rn.f32 	%f74, %f72, %f73, %f71;
	ld.shared.f32 	%f75, [%r6+84];
	ld.shared.f32 	%f76, [%r9+2688];
	fma.rn.f32 	%f77, %f75, %f76, %f74;
	ld.shared.f32 	%f78, [%r6+88];
	ld.shared.f32 	%f79, [%r9+2816];
	fma.rn.f32 	%f80, %f78, %f79, %f77;
	ld.shared.f32 	%f81, [%r6+92];
	ld.shared.f32 	%f82, [%r9+2944];
	fma.rn.f32 	%f83, %f81, %f82, %f80;
	ld.shared.f32 	%f84, [%r6+96];
	ld.shared.f32 	%f85, [%r9+3072];
	fma.rn.f32 	%f86, %f84, %f85, %f83;
	ld.shared.f32 	%f87, [%r6+100];
	ld.shared.f32 	%f88, [%r9+3200];
	fma.rn.f32 	%f89, %f87, %f88, %f86;
	ld.shared.f32 	%f90, [%r6+104];
	ld.shared.f32 	%f91, [%r9+3328];
	fma.rn.f32 	%f92, %f90, %f91, %f89;
	ld.shared.f32 	%f93, [%r6+108];
	ld.shared.f32 	%f94, [%r9+3456];
	fma.rn.f32 	%f95, %f93, %f94, %f92;
	ld.shared.f32 	%f96, [%r6+112];
	ld.shared.f32 	%f97, [%r9+3584];
	fma.rn.f32 	%f98, %f96, %f97, %f95;
	ld.shared.f32 	%f99, [%r6+116];
	ld.shared.f32 	%f100, [%r9+3712];
	fma.rn.f32 	%f101, %f99, %f100, %f98;
	ld.shared.f32 	%f102, [%r6+120];
	ld.shared.f32 	%f103, [%r9+3840];
	fma.rn.f32 	%f104, %f102, %f103, %f101;
	ld.shared.f32 	%f105, [%r6+124];
	ld.shared.f32 	%f106, [%r9+3968];
	fma.rn.f32 	%f110, %f105, %f106, %f104;
	bar.sync 	0;
	add.s32 	%r45, %r45, 1;
	setp.ne.s32 	%p8, %r45, 0;
	add.s32 	%r44, %r44, %r12;
	add.s32 	%r43, %r43, 32;
	add.s32 	%r42, %r42, 32;
	add.s32 	%r41, %r41, 32;
	@%p8 bra 	$L__BB5_2;
$L__BB5_7:
	setp.ge.s32 	%p9, %r3, %r24;
	setp.ge.s32 	%p10, %r5, %r27;
	or.pred  	%p11, %p9, %p10;
	@%p11 bra 	$L__BB5_9;
	mad.lo.s32 	%r40, %r27, %r3, %r5;
	cvta.to.global.u64 	%rd10, %rd5;
	mul.wide.u32 	%rd11, %r40, 4;
	add.s64 	%rd12, %rd10, %rd11;
	st.global.f32 	[%rd12], %f110;
$L__BB5_9:
	ret;

}


// ===== COMPILED SASS (sm_100) =====

	.target	sm_100

	.elftype	@"ET_EXEC"


//--------------------- .note.nv.tkinfo           --------------------------
	.section	.note.nv.tkinfo,"",@"SHT_NOTE"
	.sectionflags	@"SHF_NOTE_NV_TKINFO"
	.tkinfo
        /*0018*/ 	.word	0x00000002
        /*0030*/ 	.string	""
        /*0030*/ 	.string	"ptxas"
        /*0030*/ 	.string	"Cuda compilation tools, release 13.0, V13.0.88"
        /*0030*/ 	.string	"Build cuda_13.0.r13.0/compiler.36424714_0"
        /*0030*/ 	.string	"-arch sm_100 -m 64 "



//--------------------- .note.nv.cuinfo           --------------------------
	.section	.note.nv.cuinfo,"",@"SHT_NOTE"
	.sectionflags	@"SHF_NOTE_NV_CUINFO"
        /*0018*/ 	.short	0x0002
        /*001a*/ 	.short	0x0064
        /*001c*/ 	.short	0x0082
	.zero		2


//--------------------- .nv.info                  --------------------------
	.section	.nv.info,"",@"SHT_CUDA_INFO"
	.align	4


	//----- nvinfo : EIATTR_REGCOUNT
	.align		4
        /*0000*/ 	.byte	0x04, 0x2f
        /*0002*/ 	.short	(.L_1 - .L_0)
	.align		4
.L_0:
        /*0004*/ 	.word	index@(_Z4gemmPfS_S_iiii)
        /*0008*/ 	.word	0x00000020


	//----- nvinfo : EIATTR_FRAME_SIZE
	.align		4
.L_1:
        /*000c*/ 	.byte	0x04, 0x11
        /*000e*/ 	.short	(.L_3 - .L_2)
	.align		4
.L_2:
        /*0010*/ 	.word	index@(_Z4gemmPfS_S_iiii)
        /*0014*/ 	.word	0x00000000


	//----- nvinfo : EIATTR_REGCOUNT
	.align		4
.L_3:
        /*0018*/ 	.byte	0x04, 0x2f
        /*001a*/ 	.short	(.L_5 - .L_4)
	.align		4
.L_4:
        /*001c*/ 	.word	index@(_Z19convertSingleToHalfPfP6__halfi)
        /*0020*/ 	.word	0x0000000a


	//----- nvinfo : EIATTR_FRAME_SIZE
	.align		4
.L_5:
        /*0024*/ 	.byte	0x04, 0x11
        /*0026*/ 	.short	(.L_7 - .L_6)
	.align		4
.L_6:
        /*0028*/ 	.word	index@(_Z19convertSingleToHalfPfP6__halfi)
        /*002c*/ 	.word	0x00000000


	//----- nvinfo : EIATTR_REGCOUNT
	.align		4
.L_7:
        /*0030*/ 	.byte	0x04, 0x2f
        /*0032*/ 	.short	(.L_9 - .L_8)
	.align		4
.L_8:
        /*0034*/ 	.word	index@(_Z9wmma_gemmP6__halfS0_Pfiiii)
        /*0038*/ 	.word	0x00000020


	//----- nvinfo : EIATTR_FRAME_SIZE
	.align		4
.L_9:
        /*003c*/ 	.byte	0x04, 0x11
        /*003e*/ 	.short	(.L_11 - .L_10)
	.align		4
.L_10:
        /*0040*/ 	.word	index@(_Z9wmma_gemmP6__halfS0_Pfiiii)
        /*0044*/ 	.word	0x00000000


	//----- nvinfo : EIATTR_REGCOUNT
	.align		4
.L_11:
        /*0048*/ 	.byte	0x04, 0x2f
        /*004a*/ 	.short	(.L_13 - .L_12)
	.align		4
.L_12:
        /*004c*/ 	.word	index@(_Z10tiled_gemmILi8EEvPfS0_S0_iiii)
        /*0050*/ 	.word	0x00000020


	//----- nvinfo : EIATTR_FRAME_SIZE
	.align		4
.L_13:
        /*0054*/ 	.byte	0x04, 0x11
        /*0056*/ 	.short	(.L_15 - .L_14)
	.align		4
.L_14:
        /*0058*/ 	.word	index@(_Z10tiled_gemmILi8EEvPfS0_S0_iiii)
        /*005c*/ 	.word	0x00000000


	//----- nvinfo : EIATTR_REGCOUNT
	.align		4
.L_15:
        /*0060*/ 	.byte	0x04, 0x2f
        /*0062*/ 	.short	(.L_17 - .L_16)
	.align		4
.L_16:
        /*0064*/ 	.word	index@(_Z10tiled_gemmILi16EEvPfS0_S0_iiii)
        /*0068*/ 	.word	0x00000020


	//----- nvinfo : EIATTR_FRAME_SIZE
	.align		4
.L_17:
        /*006c*/ 	.byte	0x04, 0x11
        /*006e*/ 	.short	(.L_19 - .L_18)
	.align		4
.L_18:
        /*0070*/ 	.word	index@(_Z10tiled_gemmILi16EEvPfS0_S0_iiii)
        /*0074*/ 	.word	0x00000000


	//----- nvinfo : EIATTR_REGCOUNT
	.align		4
.L_19:
        /*0078*/ 	.byte	0x04, 0x2f
        /*007a*/ 	.short	(.L_21 - .L_20)
	.align		4
.L_20:
        /*007c*/ 	.word	index@(_Z10tiled_gemmILi32EEvPfS0_S0_iiii)
        /*0080*/ 	.word	0x00000020


	//----- nvinfo : EIATTR_FRAME_SIZE
	.align		4
.L_21:
        /*0084*/ 	.byte	0x04, 0x11
        /*0086*/ 	.short	(.L_23 - .L_22)
	.align		4
.L_22:
        /*0088*/ 	.word	index@(_Z10tiled_gemmILi32EEvPfS0_S0_iiii)
        /*008c*/ 	.word	0x00000000


	//----- nvinfo : EIATTR_MIN_STACK_SIZE
	.align		4
.L_23:
        /*0090*/ 	.byte	0x04, 0x12
        /*0092*/ 	.short	(.L_25 - .L_24)
	.align		4
.L_24:
        /*0094*/ 	.word	index@(_Z10tiled_gemmILi32EEvPfS0_S0_iiii)
        /*0098*/ 	.word	0x00000000


	//----- nvinfo : EIATTR_MIN_STACK_SIZE
	.align		4
.L_25:
        /*009c*/ 	.byte	0x04, 0x12
        /*009e*/ 	.short	(.L_27 - .L_26)
	.align		4
.L_26:
        /*00a0*/ 	.word	index@(_Z10tiled_gemmILi16EEvPfS0_S0_iiii)
        /*00a4*/ 	.word	0x00000000


	//----- nvinfo : EIATTR_MIN_STACK_SIZE
	.align		4
.L_27:
        /*00a8*/ 	.byte	0x04, 0x12
        /*00aa*/ 	.short	(.L_29 - .L_28)
	.align		4
.L_28:
        /*00ac*/ 	.word	index@(_Z10tiled_gemmILi8EEvPfS0_S0_iiii)
        /*00b0*/ 	.word	0x00000000


	//----- nvinfo : EIATTR_MIN_STACK_SIZE
	.align		4
.L_29:
        /*00b4*/ 	.byte	0x04, 0x12
        /*00b6*/ 	.short	(.L_31 - .L_30)
	.align		4
.L_30:
        /*00b8*/ 	.word	index@(_Z9wmma_gemmP6__halfS0_Pfiiii)
        /*00bc*/ 	.word	0x00000000


	//----- nvinfo : EIATTR_MIN_STACK_SIZE
	.align		4
.L_31:
        /*00c0*/ 	.byte	0x04, 0x12
        /*00c2*/ 	.short	(.L_33 - .L_32)
	.align		4
.L_32:
        /*00c4*/ 	.word	index@(_Z19convertSingleToHalfPfP6__halfi)
        /*00c8*/ 	.word	0x00000000


	//----- nvinfo : EIATTR_MIN_STACK_SIZE
	.align		4
.L_33:
        /*00cc*/ 	.byte	0x04, 0x12
        /*00ce*/ 	.short	(.L_35 - .L_34)
	.align		4
.L_34:
        /*00d0*/ 	.word	index@(_Z4gemmPfS_S_iiii)
        /*00d4*/ 	.word	0x00000000
.L_35:


//--------------------- .nv.compat                --------------------------
	.section	.nv.compat,"",@"SHT_CUDA_COMPAT_INFO"
	.align	4
        /*0000*/ 	.byte	0x02, 0x09, 0x00, 0x00, 0x02, 0x02, 0x01, 0x00, 0x02, 0x05, 0x05, 0x00, 0x03, 0x07, 0x01, 0x01
        /*0010*/ 	.byte	0x02, 0x03, 0x00, 0x00, 0x02, 0x06, 0x01, 0x00, 0x04, 0x0b, 0x08, 0x00, 0x09, 0x00, 0x00, 0x00
        /*0020*/ 	.byte	0x00, 0x00, 0x00, 0x00


//--------------------- .nv.info._Z10tiled_gemmILi32EEvPfS0_S0_iiii --------------------------
	.section	.nv.info._Z10tiled_gemmILi32EEvPfS0_S0_iiii,"",@"SHT_CUDA_INFO"
	.sectionflags	@""
	.align	4


	//----- nvinfo : EIATTR_CUDA_API_VERSION
	.align		4
        /*0000*/ 	.byte	0x04, 0x37
        /*0002*/ 	.short	(.L_37 - .L_36)
.L_36:
        /*0004*/ 	.word	0x00000082


	//----- nvinfo : EIATTR_KPARAM_INFO
	.align		4
.L_37:
        /*0008*/ 	.byte	0x04, 0x17
        /*000a*/ 	.short	(.L_39 - .L_38)
.L_38:
        /*000c*/ 	.word	0x00000000
        /*0010*/ 	.short	0x0006
        /*0012*/ 	.short	0x0024
        /*0014*/ 	.byte	0x00, 0xf0, 0x11, 0x00


	//----- nvinfo : EIATTR_KPARAM_INFO
	.align		4
.L_39:
        /*0018*/ 	.byte	0x04, 0x17
        /*001a*/ 	.short	(.L_41 - .L_40)
.L_40:
        /*001c*/ 	.word	0x00000000
        /*0020*/ 	.short	0x0005
        /*0022*/ 	.short	0x0020
        /*0024*/ 	.byte	0x00, 0xf0, 0x11, 0x00


	//----- nvinfo : EIATTR_KPARAM_INFO
	.align		4
.L_41:
        /*0028*/ 	.byte	0x04, 0x17
        /*002a*/ 	.short	(.L_43 - .L_42)
.L_42:
        /*002c*/ 	.word	0x00000000
        /*0030*/ 	.short	0x0004
        /*0032*/ 	.short	0x001c
        /*0034*/ 	.byte	0x00, 0xf0, 0x11, 0x00


	//----- nvinfo : EIATTR_KPARAM_INFO
	.align		4
.L_43:
        /*0038*/ 	.byte	0x04, 0x17
        /*003a*/ 	.short	(.L_45 - .L_44)
.L_44:
        /*003c*/ 	.word	0x00000000
        /*0040*/ 	.short	0x0003
        /*0042*/ 	.short	0x0018
        /*0044*/ 	.byte	0x00, 0xf0, 0x11, 0x00


	//----- nvinfo : EIATTR_KPARAM_INFO
	.align		4
.L_45:
        /*0048*/ 	.byte	0x04, 0x17
        /*004a*/ 	.short	(.L_47 - .L_46)
.L_46:
        /*004c*/ 	.word	0x00000000
        /*0050*/ 	.short	0x0002
        /*0052*/ 	.short	0x0010
        /*0054*/ 	.byte	0x00, 0xf5, 0x21, 0x00


	//----- nvinfo : EIATTR_KPARAM_INFO
	.align		4
.L_47:
        /*0058*/ 	.byte	0x04, 0x17
        /*005a*/ 	.short	(.L_49 - .L_48)
.L_48:
        /*005c*/ 	.word	0x00000000
        /*0060*/ 	.short	0x0001
        /*0062*/ 	.short	0x0008
        /*0064*/ 	.byte	0x00, 0xf5, 0x21, 0x00


	//----- nvinfo : EIATTR_KPARAM_INFO
	.align		4
.L_49:
        /*0068*/ 	.byte	0x04, 0x17
        /*006a*/ 	.short	(.L_51 - .L_50)
.L_50:
        /*006c*/ 	.word	0x00000000
        /*0070*/ 	.short	0x0000
        /*0072*/ 	.short	0x0000
        /*0074*/ 	.byte	0x00, 0xf5, 0x21, 0x00


	//----- nvinfo : EIATTR_SPARSE_MMA_MASK
	.align		4
.L_51:
        /*0078*/ 	.byte	0x03, 0x50
        /*007a*/ 	.short	0x0000


	//----- nvinfo : EIATTR_MAXREG_COUNT
	.align		4
        /*007c*/ 	.byte	0x03, 0x1b
        /*007e*/ 	.short	0x00ff


	//----- nvinfo : EIATTR_NUM_BARRIERS
	.align		4
        /*0080*/ 	.byte	0x02, 0x4c
        /*0082*/ 	.byte	0x01
	.zero		1


	//----- nvinfo : EIATTR_MERCURY_ISA_VERSION
	.align		4
        /*0084*/ 	.byte	0x03, 0x5f
        /*0086*/ 	.short	0x0101


	//----- nvinfo : EIATTR_VRC_CTA_INIT_COUNT
	.align		4
        /*0088*/ 	.byte	0x02, 0x4a
	.zero		1
	.zero		1


	//----- nvinfo : EIATTR_EXIT_INSTR_OFFSETS
	.align		4
        /*008c*/ 	.byte	0x04, 0x1c
        /*008e*/ 	.short	(.L_53 - .L_52)


	//   ....[0]....
.L_52:
        /*0090*/ 	.word	0x00000820


	//   ....[1]....
        /*0094*/ 	.word	0x00000870


	//----- nvinfo : EIATTR_CBANK_PARAM_SIZE
	.align		4
.L_53:
        /*0098*/ 	.byte	0x03, 0x19
        /*009a*/ 	.short	0x0028


	//----- nvinfo : EIATTR_PARAM_CBANK
	.align		4
        /*009c*/ 	.byte	0x04, 0x0a
        /*009e*/ 	.short	(.L_55 - .L_54)
	.align		4
.L_54:
        /*00a0*/ 	.word	index@(.nv.constant0._Z10tiled_gemmILi32EEvPfS0_S0_iiii)
        /*00a4*/ 	.short	0x0380
        /*00a6*/ 	.short	0x0028


	//----- nvinfo : EIATTR_SW_WAR
	.align		4
.L_55:
        /*00a8*/ 	.byte	0x04, 0x36
        /*00aa*/ 	.short	(.L_57 - .L_56)
.L_56:
        /*00ac*/ 	.word	0x00000008
.L_57:


//--------------------- .nv.info._Z10tiled_gemmILi16EEvPfS0_S0_iiii --------------------------
	.section	.nv.info._Z10tiled_gemmILi16EEvPfS0_S0_iiii,"",@"SHT_CUDA_INFO"
	.sectionflags	@""
	.align	4


	//----- nvinfo : EIATTR_CUDA_API_VERSION
	.align		4
        /*0000*/ 	.byte	0x04, 0x37
        /*0002*/ 	.short	(.L_59 - .L_58)
.L_58:
        /*0004*/ 	.word	0x00000082


	//----- nvinfo : EIATTR_KPARAM_INFO
	.align		4
.L_59:
        /*0008*/ 	.byte	0x04, 0x17
        /*000a*/ 	.short	(.L_61 - .L_60)
.L_60:
        /*000c*/ 	.word	0x00000000
        /*0010*/ 	.short	0x0006
        /*0012*/ 	.short	0x0024
        /*0014*/ 	.byte	0x00, 0xf0, 0x11, 0x00


	//----- nvinfo : EIATTR_KPARAM_INFO
	.align		4
.L_61:
        /*0018*/ 	.byte	0x04, 0x17
        /*001a*/ 	.short	(.L_63 - .L_62)
.L_62:
        /*001c*/ 	.word	0x00000000
        /*0020*/ 	.short	0x0005
        /*0022*/ 	.short	0x0020
        /*0024*/ 	.byte	0x00, 0xf0, 0x11, 0x00


	//----- nvinfo : EIATTR_KPARAM_INFO
	.align		4
.L_63:
        /*0028*/ 	.byte	0x04, 0x17
        /*002a*/ 	.short	(.L_65 - .L_64)
.L_64:
        /*002c*/ 	.word	0x00000000
        /*0030*/ 	.short	0x0004
        /*0032*/ 	.short	0x001c
        /*0034*/ 	.byte	0x00, 0xf0, 0x11, 0x00


	//----- nvinfo : EIATTR_KPARAM_INFO
	.align		4
.L_65:
        /*0038*/ 	.byte	0x04, 0x17
        /*003a*/ 	.short	(.L_67 - .L_66)
.L_66:
        /*003c*/ 	.word	0x00000000
        /*0040*/ 	.short	0x0003
        /*0042*/ 	.short	0x0018
        /*0044*/ 	.byte	0x00, 0xf0, 0x11, 0x00


	//----- nvinfo : EIATTR_KPARAM_INFO
	.align		4
.L_67:
        /*0048*/ 	.byte	0x04, 0x17
        /*004a*/ 	.short	(.L_69 - .L_68)
.L_68:
        /*004c*/ 	.word	0x00000000
        /*0050*/ 	.short	0x0002
        /*0052*/ 	.short	0x0010
        /*0054*/ 	.byte	0x00, 0xf5, 0x21, 0x00


	//----- nvinfo : EIATTR_KPARAM_INFO
	.align		4
.L_69:
        /*0058*/ 	.byte	0x04, 0x17
        /*005a*/ 	.short	(.L_71 - .L_70)
.L_70:
        /*005c*/ 	.word	0x00000000
        /*0060*/ 	.short	0x0001
        /*0062*/ 	.short	0x0008
        /*0064*/ 	.byte	0x00, 0xf5, 0x21, 0x00


	//----- nvinfo : EIATTR_KPARAM_INFO
	.align		4
.L_71:
        /*0068*/ 	.byte	0x04, 0x17
        /*006a*/ 	.short	(.L_73 - .L_72)
.L_72:
        /*006c*/ 	.word	0x00000000
        /*0070*/ 	.short	0x0000
        /*0072*/ 	.short	0x0000
        /*0074*/ 	.byte	0x00, 0xf5, 0x21, 0x00


	//----- nvinfo : EIATTR_SPARSE_MMA_MASK
	.align		4
.L_73:
        /*0078*/ 	.byte	0x03, 0x50
        /*007a*/ 	.short	0x0000


	//----- nvinfo : EIATTR_MAXREG_COUNT
	.align		4
        /*007c*/ 	.byte	0x03, 0x1b
        /*007e*/ 	.short	0x00ff


	//----- nvinfo : EIATTR_NUM_BARRIERS
	.align		4
        /*0080*/ 	.byte	0x02, 0x4c
        /*0082*/ 	.byte	0x01
	.zero		1


	//----- nvinfo : EIATTR_MERCURY_ISA_VERSION
	.align		4
        /*0084*/ 	.byte	0x03, 0x5f
        /*0086*/ 	.short	0x0101


	//----- nvinfo : EIATTR_VRC_CTA_INIT_COUNT
	.align		4
        /*0088*/ 	.byte	0x02, 0x4a
	.zero		1
	.zero		1


	//----- nvinfo : EIATTR_EXIT_INSTR_OFFSETS
	.align		4
        /*008c*/ 	.byte	0x04, 0x1c
        /*008e*/ 	.short	(.L_75 - .L_74)


	//   ....[0]....
.L_74:
        /*0090*/ 	.word	0x000005e0


	//   ....[1]....
        /*0094*/ 	.word	0x00000630


	//----- nvinfo : EIATTR_CBANK_PARAM_SIZE
	.align		4
.L_75:
        /*0098*/ 	.byte	0x03, 0x19
        /*009a*/ 	.short	0x0028


	//----- nvinfo : EIATTR_PARAM_CBANK
	.align		4
        /*009c*/ 	.byte	0x04, 0x0a
        /*009e*/ 	.short	(.L_77 - .L_76)
	.align		4
.L_76:
        /*00a0*/ 	.word	index@(.nv.constant0._Z10tiled_gemmILi16EEvPfS0_S0_iiii)
        /*00a4*/ 	.short	0x0380
        /*00a6*/ 	.short	0x0028


	//----- nvinfo : EIATTR_SW_WAR
	.align		4
.L_77:
        /*00a8*/ 	.byte	0x04, 0x36
        /*00aa*/ 	.short	(.L_79 - .L_78)
.L_78:
        /*00ac*/ 	.word	0x00000008
.L_79:


//--------------------- .nv.info._Z10tiled_gemmILi8EEvPfS0_S0_iiii --------------------------
	.section	.nv.info._Z10tiled_gemmILi8EEvPfS0_S0_iiii,"",@"SHT_CUDA_INFO"
	.sectionflags	@""
	.align	4


	//----- nvinfo : EIATTR_CUDA_API_VERSION
	.align		4
        /*0000*/ 	.byte	0x04, 0x37
        /*0002*/ 	.short	(.L_81 - .L_80)
.L_80:
        /*0004*/ 	.word	0x00000082


	//----- nvinfo : EIATTR_KPARAM_INFO
	.align		4
.L_81:
        /*0008*/ 	.byte	0x04, 0x17
        /*000a*/ 	.short	(.L_83 - .L_82)
.L_82:
        /*000c*/ 	.word	0x00000000
        /*0010*/ 	.short	0x0006
        /*0012*/ 	.short	0x0024
        /*0014*/ 	.byte	0x00, 0xf0, 0x11, 0x00


	//----- nvinfo : EIATTR_KPARAM_INFO
	.align		4
.L_83:
        /*0018*/ 	.byte	0x04, 0x17
        /*001a*/ 	.short	(.L_85 - .L_84)
.L_84:
        /*001c*/ 	.word	0x00000000
        /*0020*/ 	.short	0x0005
        /*0022*/ 	.short	0x0020
        /*0024*/ 	.byte	0x00, 0xf0, 0x11, 0x00


	//----- nvinfo : EIATTR_KPARAM_INFO
	.align		4
.L_85:
        /*0028*/ 	.byte	0x04, 0x17
        /*002a*/ 	.short	(.L_87 - .L_86)
.L_86:
        /*002c*/ 	.word	0x00000000
        /*0030*/ 	.short	0x0004
        /*0032*/ 	.short	0x001c
        /*0034*/ 	.byte	0x00, 0xf0, 0x11, 0x00


	//----- nvinfo : EIATTR_KPARAM_INFO
	.align		4
.L_87:
        /*0038*/ 	.byte	0x04, 0x17
        /*003a*/ 	.short	(.L_89 - .L_88)
.L_88:
        /*003c*/ 	.word	0x00000000
        /*0040*/ 	.short	0x0003
        /*0042*/ 	.short	0x0018
        /*0044*/ 	.byte	0x00, 0xf0, 0x11, 0x00


	//----- nvinfo : EIATTR_KPARAM_INFO
	.align		4
.L_89:
        /*0048*/ 	.byte	0x04, 0x17
        /*004a*/ 	.short	(.L_91 - .L_90)
.L_90:
        /*004c*/ 	.word	0x00000000
        /*0050*/ 	.short	0x0002
        /*0052*/ 	.short	0x0010
        /*0054*/ 	.byte	0x00, 0xf5, 0x21, 0x00


	//----- nvinfo : EIATTR_KPARAM_INFO
	.align		4
.L_91:
        /*0058*/ 	.byte	0x04, 0x17
        /*005a*/ 	.short	(.L_93 - .L_92)
.L_92:
        /*005c*/ 	.word	0x00000000
        /*0060*/ 	.short	0x0001
        /*0062*/ 	.short	0x0008
        /*0064*/ 	.byte	0x00, 0xf5, 0x21, 0x00


	//----- nvinfo : EIATTR_KPARAM_INFO
	.align		4
.L_93:
        /*0068*/ 	.byte	0x04, 0x17
        /*006a*/ 	.short	(.L_95 - .L_94)
.L_94:
        /*006c*/ 	.word	0x00000000
        /*0070*/ 	.short	0x0000
        /*0072*/ 	.short	0x0000
        /*0074*/ 	.byte	0x00, 0xf5, 0x21, 0x00


	//----- nvinfo : EIATTR_SPARSE_MMA_MASK
	.align		4
.L_95:
        /*0078*/ 	.byte	0x03, 0x50
        /*007a*/ 	.short	0x0000


	//----- nvinfo : EIATTR_MAXREG_COUNT
	.align		4
        /*007c*/ 	.byte	0x03, 0x1b
        /*007e*/ 	.short	0x00ff


	//----- nvinfo : EIATTR_NUM_BARRIERS
	.align		4
        /*0080*/ 	.byte	0x02, 0x4c
        /*0082*/ 	.byte	0x01
	.zero		1


	//----- nvinfo : EIATTR_MERCURY_ISA_VERSION
	.align		4
        /*0084*/ 	.byte	0x03, 0x5f
        /*0086*/ 	.short	0x0101


	//----- nvinfo : EIATTR_VRC_CTA_INIT_COUNT
	.align		4
        /*0088*/ 	.byte	0x02, 0x4a
	.zero		1
	.zero		1


	//----- nvinfo : EIATTR_EXIT_INSTR_OFFSETS
	.align		4
        /*008c*/ 	.byte	0x04, 0x1c
        /*008e*/ 	.short	(.L_97 - .L_96)


	//   ....[0]....
.L_96:
        /*0090*/ 	.word	0x00000b60


	//   ....[1]....
        /*0094*/ 	.word	0x00000bb0


	//----- nvinfo : EIATTR_CBANK_PARAM_SIZE
	.align		4
.L_97:
        /*0098*/ 	.byte	0x03, 0x19
        /*009a*/ 	.short	0x0028


	//----- nvinfo : EIATTR_PARAM_CBANK
	.align		4
        /*009c*/ 	.byte	0x04, 0x0a
        /*009e*/ 	.short	(.L_99 - .L_98)
	.align		4
.L_98:
        /*00a0*/ 	.word	index@(.nv.constant0._Z10tiled_gemmILi8EEvPfS0_S0_iiii)
        /*00a4*/ 	.short	0x0380
        /*00a6*/ 	.short	0x0028


	//----- nvinfo : EIATTR_SW_WAR
	.align		4
.L_99:
        /*00a8*/ 	.byte	0x04, 0x36
        /*00aa*/ 	.short	(.L_101 - .L_100)
.L_100:
        /*00ac*/ 	.word	0x00000008
.L_101:


//--------------------- .nv.info._Z9wmma_gemmP6__halfS0_Pfiiii --------------------------
	.section	.nv.info._Z9wmma_gemmP6__halfS0_Pfiiii,"",@"SHT_CUDA_INFO"
	.sectionflags	@""
	.align	4


	//----- nvinfo : EIATTR_CUDA_API_VERSION
	.align		4
        /*0000*/ 	.byte	0x04, 0x37
        /*0002*/ 	.short	(.L_103 - .L_102)
.L_102:
        /*0004*/ 	.word	0x00000082


	//----- nvinfo : EIATTR_KPARAM_INFO
	.align		4
.L_103:
        /*0008*/ 	.byte	0x04, 0x17
        /*000a*/ 	.short	(.L_105 - .L_104)
.L_104:
        /*000c*/ 	.word	0x00000000
        /*0010*/ 	.short	0x0006
        /*0012*/ 	.short	0x0024
        /*0014*/ 	.byte	0x00, 0xf0, 0x11, 0x00


	//----- nvinfo : EIATTR_KPARAM_INFO
	.align		4
.L_105:
        /*0018*/ 	.byte	0x04, 0x17
        /*001a*/ 	.short	(.L_107 - .L_106)
.L_106:
        /*001c*/ 	.word	0x00000000
        /*0020*/ 	.short	0x0005
        /*0022*/ 	.short	0x0020
        /*0024*/ 	.byte	0x00, 0xf0, 0x11, 0x00


	//----- nvinfo : EIATTR_KPARAM_INFO
	.align		4
.L_107:
        /*0028*/ 	.byte	0x04, 0x17
        /*002a*/ 	.short	(.L_109 - .L_108)
.L_108:
        /*002c*/ 	.word	0x00000000
        /*0030*/ 	.short	0x0004
        /*0032*/ 	.short	0x001c
        /*0034*/ 	.byte	0x00, 0xf0, 0x11, 0x00


	//----- nvinfo : EIATTR_KPARAM_INFO
	.align		4
.L_109:
        /*0038*/ 	.byte	0x04, 0x17
        /*003a*/ 	.short	(.L_111 - .L_110)
.L_110:
        /*003c*/ 	.word	0x00000000
        /*0040*/ 	.short	0x0003
        /*0042*/ 	.short	0x0018
        /*0044*/ 	.byte	0x00, 0xf0, 0x11, 0x00


	//----- nvinfo : EIATTR_KPARAM_INFO
	.align		4
.L_111:
        /*0048*/ 	.byte	0x04, 0x17
        /*004a*/ 	.short	(.L_113 - .L_112)
.L_112:
        /*004c*/ 	.word	0x00000000
        /*0050*/ 	.short	0x0002
        /*0052*/ 	.short	0x0010
        /*0054*/ 	.byte	0x00, 0xf5, 0x21, 0x00


	//----- nvinfo : EIATTR_KPARAM_INFO
	.align		4
.L_113:
        /*0058*/ 	.byte	0x04, 0x17
        /*005a*/ 	.short	(.L_115 - .L_114)
.L_114:
        /*005c*/ 	.word	0x00000000
        /*0060*/ 	.short	0x0001
        /*0062*/ 	.short	0x0008
        /*0064*/ 	.byte	0x00, 0xf5, 0x21, 0x00


	//----- nvinfo : EIATTR_KPARAM_INFO
	.align		4
.L_115:
        /*0068*/ 	.byte	0x04, 0x17
        /*006a*/ 	.short	(.L_117 - .L_116)
.L_116:
        /*006c*/ 	.word	0x00000000
        /*0070*/ 	.short	0x0000
        /*0072*/ 	.short	0x0000
        /*0074*/ 	.byte	0x00, 0xf5, 0x21, 0x00


	//----- nvinfo : EIATTR_SPARSE_MMA_MASK
	.align		4
.L_117:
        /*0078*/ 	.byte	0x03, 0x50
        /*007a*/ 	.short	0x0000


	//----- nvinfo : EIATTR_WMMA_USED
	.align		4
        /*007c*/ 	.byte	0x01, 0x2b
	.zero		2


	//----- nvinfo : EIATTR_MAXREG_COUNT
	.align		4
        /*0080*/ 	.byte	0x03, 0x1b
        /*0082*/ 	.short	0x00ff


	//----- nvinfo : EIATTR_MERCURY_ISA_VERSION
	.align		4
        /*0084*/ 	.byte	0x03, 0x5f
        /*0086*/ 	.short	0x0101


	//----- nvinfo : EIATTR_VRC_CTA_INIT_COUNT
	.align		4
        /*0088*/ 	.byte	0x02, 0x4a
	.zero		1
	.zero		1


	//----- nvinfo : EIATTR_EXIT_INSTR_OFFSETS
	.align		4
        /*008c*/ 	.byte	0x04, 0x1c
        /*008e*/ 	.short	(.L_119 - .L_118)


	//   ....[0]....
.L_118:
        /*0090*/ 	.word	0x000011e0


	//   ....[1]....
        /*0094*/ 	.word	0x00001330


	//----- nvinfo : EIATTR_CRS_STACK_SIZE
	.align		4
.L_119:
        /*0098*/ 	.byte	0x04, 0x1e
        /*009a*/ 	.short	(.L_121 - .L_120)
.L_120:
        /*009c*/ 	.word	0x00000000


	//----- nvinfo : EIATTR_CBANK_PARAM_SIZE
	.align		4
.L_121:
        /*00a0*/ 	.byte	0x03, 0x19
        /*00a2*/ 	.short	0x0028


	//----- nvinfo : EIATTR_PARAM_CBANK
	.align		4
        /*00a4*/ 	.byte	0x04, 0x0a
        /*00a6*/ 	.short	(.L_123 - .L_122)
	.align		4
.L_122:
        /*00a8*/ 	.word	index@(.nv.constant0._Z9wmma_gemmP6__halfS0_Pfiiii)
        /*00ac*/ 	.short	0x0380
        /*00ae*/ 	.short	0x0028


	//----- nvinfo : EIATTR_SW_WAR
	.align		4
.L_123:
        /*00b0*/ 	.byte	0x04, 0x36
        /*00b2*/ 	.short	(.L_125 - .L_124)
.L_124:
        /*00b4*/ 	.word	0x00000008
.L_125:


//--------------------- .nv.info._Z19convertSingleToHalfPfP6__halfi --------------------------
	.section	.nv.info._Z19convertSingleToHalfPfP6__halfi,"",@"SHT_CUDA_INFO"
	.sectionflags	@""
	.align	4


	//----- nvinfo : EIATTR_CUDA_API_VERSION
	.align		4
        /*0000*/ 	.byte	0x04, 0x37
        /*0002*/ 	.short	(.L_127 - .L_126)
.L_126:
        /*0004*/ 	.word	0x00000082


	//----- nvinfo : EIATTR_KPARAM_INFO
	.align		4
.L_127:
        /*0008*/ 	.byte	0x04, 0x17
        /*000a*/ 	.short	(.L_129 - .L_128)
.L_128:
        /*000c*/ 	.word	0x00000000
        /*0010*/ 	.short	0x0002
        /*0012*/ 	.short	0x0010
        /*0014*/ 	.byte	0x00, 0xf0, 0x11, 0x00


	//----- nvinfo : EIATTR_KPARAM_INFO
	.align		4
.L_129:
        /*0018*/ 	.byte	0x04, 0x17
        /*001a*/ 	.short	(.L_131 - .L_130)
.L_130:
        /*001c*/ 	.word	0x00000000
        /*0020*/ 	.short	0x0001
        /*0022*/ 	.short	0x0008
        /*0024*/ 	.byte	0x00, 0xf5, 0x21, 0x00


	//----- nvinfo : EIATTR_KPARAM_INFO
	.align		4
.L_131:
        /*0028*/ 	.byte	0x04, 0x17
        /*002a*/ 	.short	(.L_133 - .L_132)
.L_132:
        /*002c*/ 	.word	0x00000000
        /*0030*/ 	.short	0x0000
        /*0032*/ 	.short	0x0000
        /*0034*/ 	.byte	0x00, 0xf5, 0x21, 0x00


	//----- nvinfo : EIATTR_SPARSE_MMA_MASK
	.align		4
.L_133:
        /*0038*/ 	.byte	0x03, 0x50
        /*003a*/ 	.short	0x0000


	//----- nvinfo : EIATTR_MAXREG_COUNT
	.align		4
        /*003c*/ 	.byte	0x03, 0x1b
        /*003e*/ 	.short	0x00ff


	//----- nvinfo : EIATTR_MERCURY_ISA_VERSION
	.align		4
        /*0040*/ 	.byte	0x03, 0x5f
        /*0042*/ 	.short	0x0101


	//----- nvinfo : EIATTR_VRC_CTA_INIT_COUNT
	.align		4
        /*0044*/ 	.byte	0x02, 0x4a
	.zero		1
	.zero		1


	//----- nvinfo : EIATTR_EXIT_INSTR_OFFSETS
	.align		4
        /*0048*/ 	.byte	0x04, 0x1c
        /*004a*/ 	.short	(.L_135 - .L_134)


	//   ....[0]....
.L_134:
        /*004c*/ 	.word	0x00000070


	//   ....[1]....
        /*0050*/ 	.word	0x00000100


	//----- nvinfo : EIATTR_CBANK_PARAM_SIZE
	.align		4
.L_135:
        /*0054*/ 	.byte	0x03, 0x19
        /*0056*/ 	.short	0x0014


	//----- nvinfo : EIATTR_PARAM_CBANK
	.align		4
        /*0058*/ 	.byte	0x04, 0x0a
        /*005a*/ 	.short	(.L_137 - .L_136)
	.align		4
.L_136:
        /*005c*/ 	.word	index@(.nv.constant0._Z19convertSingleToHalfPfP6__halfi)
        /*0060*/ 	.short	0x0380
        /*0062*/ 	.short	0x0014


	//----- nvinfo : EIATTR_SW_WAR
	.align		4
.L_137:
        /*0064*/ 	.byte	0x04, 0x36
        /*0066*/ 	.short	(.L_139 - .L_138)
.L_138:
        /*0068*/ 	.word	0x00000008
.L_139:


//--------------------- .nv.info._Z4gemmPfS_S_iiii --------------------------
	.section	.nv.info._Z4gemmPfS_S_iiii,"",@"SHT_CUDA_INFO"
	.sectionflags	@""
	.align	4


	//----- nvinfo : EIATTR_CUDA_API_VERSION
	.align		4
        /*0000*/ 	.byte	0x04, 0x37
        /*0002*/ 	.short	(.L_141 - .L_140)
.L_140:
        /*0004*/ 	.word	0x00000082


	//----- nvinfo : EIATTR_KPARAM_INFO
	.align		4
.L_141:
        /*0008*/ 	.byte	0x04, 0x17
        /*000a*/ 	.short	(.L_143 - .L_142)
.L_142:
        /*000c*/ 	.word	0x00000000
        /*0010*/ 	.short	0x0006
        /*0012*/ 	.short	0x0024
        /*0014*/ 	.byte	0x00, 0xf0, 0x11, 0x00


	//----- nvinfo : EIATTR_KPARAM_INFO
	.align		4
.L_143:
        /*0018*/ 	.byte	0x04, 0x17
        /*001a*/ 	.short	(.L_145 - .L_144)
.L_144:
        /*001c*/ 	.word	0x00000000
        /*0020*/ 	.short	0x0005
        /*0022*/ 	.short	0x0020
        /*0024*/ 	.byte	0x00, 0xf0, 0x11, 0x00


	//----- nvinfo : EIATTR_KPARAM_INFO
	.align		4
.L_145:
        /*0028*/ 	.byte	0x04, 0x17
        /*002a*/ 	.short	(.L_147 - .L_146)
.L_146:
        /*002c*/ 	.word	0x00000000
        /*0030*/ 	.short	0x0004
        /*0032*/ 	.short	0x001c
        /*0034*/ 	.byte	0x00, 0xf0, 0x11, 0x00


	//----- nvinfo : EIATTR_KPARAM_INFO
	.align		4
.L_147:
        /*0038*/ 	.byte	0x04, 0x17
        /*003a*/ 	.short	(.L_149 - .L_148)
.L_148:
        /*003c*/ 	.word	0x00000000
        /*0040*/ 	.short	0x0003
        /*0042*/ 	.short	0x0018
        /*0044*/ 	.byte	0x00, 0xf0, 0x11, 0x00


	//----- nvinfo : EIATTR_KPARAM_INFO
	.align		4
.L_149:
        /*0048*/ 	.byte	0x04, 0x17
        /*004a*/ 	.short	(.L_151 - .L_150)
.L_150:
        /*004c*/ 	.word	0x00000000
        /*0050*/ 	.short	0x0002
        /*0052*/ 	.short	0x0010
        /*0054*/ 	.byte	0x00, 0xf5, 0x21, 0x00


	//----- nvinfo : EIATTR_KPARAM_INFO
	.align		4
.L_151:
        /*0058*/ 	.byte	0x04, 0x17
        /*005a*/ 	.short	(.L_153 - .L_152)
.L_152:
        /*005c*/ 	.word	0x00000000
        /*0060*/ 	.short	0x0001
        /*0062*/ 	.short	0x0008
        /*0064*/ 	.byte	0x00, 0xf5, 0x21, 0x00


	//----- nvinfo : EIATTR_KPARAM_INFO
	.align		4
.L_153:
        /*0068*/ 	.byte	0x04, 0x17
        /*006a*/ 	.short	(.L_155 - .L_154)
.L_154:
        /*006c*/ 	.word	0x00000000
        /*0070*/ 	.short	0x0000
        /*0072*/ 	.short	0x0000
        /*0074*/ 	.byte	0x00, 0xf5, 0x21, 0x00


	//----- nvinfo : EIATTR_SPARSE_MMA_MASK
	.align		4
.L_155:
        /*0078*/ 	.byte	0x03, 0x50
        /*007a*/ 	.short	0x0000


	//----- nvinfo : EIATTR_MAXREG_COUNT
	.align		4
        /*007c*/ 	.byte	0x03, 0x1b
        /*007e*/ 	.short	0x00ff


	//----- nvinfo : EIATTR_MERCURY_ISA_VERSION
	.align		4
        /*0080*/ 	.byte	0x03, 0x5f
        /*0082*/ 	.short	0x0101


	//----- nvinfo : EIATTR_VRC_CTA_INIT_COUNT
	.align		4
        /*0084*/ 	.byte	0x02, 0x4a
	.zero		1
	.zero		1


	//----- nvinfo : EIATTR_EXIT_INSTR_OFFSETS
	.align		4
        /*0088*/ 	.byte	0x04, 0x1c
        /*008a*/ 	.short	(.L_157 - .L_156)


	//   ....[0]....
.L_156:
        /*008c*/ 	.word	0x000000d0


	//   ....[1]....
        /*0090*/ 	.word	0x00000850


	//----- nvinfo : EIATTR_CBANK_PARAM_SIZE
	.align		4
.L_157:
        /*0094*/ 	.byte	0x03, 0x19
        /*0096*/ 	.short	0x0028


	//----- nvinfo : EIATTR_PARAM_CBANK
	.align		4
        /*0098*/ 	.byte	0x04, 0x0a
        /*009a*/ 	.short	(.L_159 - .L_158)
	.align		4
.L_158:
        /*009c*/ 	.word	index@(.nv.constant0._Z4gemmPfS_S_iiii)
        /*00a0*/ 	.short	0x0380
        /*00a2*/ 	.short	0x0028


	//----- nvinfo : EIATTR_SW_WAR
	.align		4
.L_159:
        /*00a4*/ 	.byte	0x04, 0x36
        /*00a6*/ 	.short	(.L_161 - .L_160)
.L_160:
        /*00a8*/ 	.word	0x00000008
.L_161:


//--------------------- .nv.callgraph             --------------------------
	.section	.nv.callgraph,"",@"SHT_CUDA_CALLGRAPH"
	.align	4
	.sectionentsize	8
	.align		4
        /*0000*/ 	.word	0x00000000
	.align		4
        /*0004*/ 	.word	0xffffffff
	.align		4
        /*0008*/ 	.word	0x00000000
	.align		4
        /*000c*/ 	.word	0xfffffffe
	.align		4
        /*0010*/ 	.word	0x00000000
	.align		4
        /*0014*/ 	.word	0xfffffffd
	.align		4
        /*0018*/ 	.word	0x00000000
	.align		4
        /*001c*/ 	.word	0xfffffffc


//--------------------- .text._Z10tiled_gemmILi32EEvPfS0_S0_iiii --------------------------
	.section	.text._Z10tiled_gemmILi32EEvPfS0_S0_iiii,"ax",@progbits
	.align	128
        .global         _Z10tiled_gemmILi32EEvPfS0_S0_iiii
        .type           _Z10tiled_gemmILi32EEvPfS0_S0_iiii,@function
        .size           _Z10tiled_gemmILi32EEvPfS0_S0_iiii,(.L_x_27 - _Z10tiled_gemmILi32EEvPfS0_S0_iiii)
        .other          _Z10tiled_gemmILi32EEvPfS0_S0_iiii,@"STO_CUDA_ENTRY STV_DEFAULT"
_Z10tiled_gemmILi32EEvPfS0_S0_iiii:
.text._Z10tiled_gemmILi32EEvPfS0_S0_iiii:
[----:B------:R-:W-:Y:S01]  /*0000*/  LDC R1, c[0x0][0x37c] ;  /* 0x0000df00ff017b82 */ /* 0x000fe20000000800 */
[----:B------:R-:W0:Y:S01]  /*0010*/  S2R R20, SR_CTAID.X ;  /* 0x0000000000147919 */ /* 0x000e220000002500 */
[----:B------:R-:W1:Y:S01]  /*0020*/  LDCU UR10, c[0x0][0x39c] ;  /* 0x00007380ff0a77ac */ /* 0x000e620008000800 */
[----:B------:R-:W-:Y:S01]  /*0030*/  HFMA2 R23, -RZ, RZ, 0, 0 ;  /* 0x00000000ff177431 */ /* 0x000fe200000001ff */
[----:B------:R-:W0:Y:S01]  /*0040*/  S2R R19, SR_TID.X ;  /* 0x0000000000137919 */ /* 0x000e220000002100 */
[----:B------:R-:W2:Y:S01]  /*0050*/  LDCU UR14, c[0x0][0x3a4] ;  /* 0x00007480ff0e77ac */ /* 0x000ea20008000800 */
[----:B------:R-:W3:Y:S01]  /*0060*/  S2R R3, SR_CTAID.Y ;  /* 0x0000000000037919 */ /* 0x000ee20000002600 */
[----:B------:R-:W4:Y:S01]  /*0070*/  LDCU.64 UR8, c[0x0][0x358] ;  /* 0x00006b00ff0877ac */ /* 0x000f220008000a00 */
[----:B------:R-:W3:Y:S01]  /*0080*/  S2R R17, SR_TID.Y ;  /* 0x0000000000117919 */ /* 0x000ee20000002200 */
[----:B-1----:R-:W-:Y:S01]  /*0090*/  UISETP.GE.AND UP0, UPT, UR10, 0x1, UPT ;  /* 0x000000010a00788c */ /* 0x002fe2000bf06270 */
[----:B0-----:R-:W-:-:S02]  /*00a0*/  LEA R20, R20, R19, 0x5 ;  /* 0x0000001314147211 */ /* 0x001fc400078e28ff */
[----:B---3--:R-:W-:-:S06]  /*00b0*/  LEA R18, R3, R17, 0x5 ;  /* 0x0000001103127211 */ /* 0x008fcc00078e28ff */
[----:B--2-4-:R-:W-:Y:S05]  /*00c0*/  BRA.U !UP0, `(.L_x_0) ;  /* 0x0000000508c87547 */ /* 0x014fea000b800000 */
[----:B------:R-:W0:Y:S01]  /*00d0*/  S2UR UR7, SR_CgaCtaId ;  /* 0x00000000000779c3 */ /* 0x000e220000008800 */
[----:B------:R-:W1:Y:S01]  /*00e0*/  LDCU UR11, c[0x0][0x3a4] ;  /* 0x00007480ff0b77ac */ /* 0x000e620008000800 */
[----:B------:R-:W-:Y:S01]  /*00f0*/  MOV R23, RZ ;  /* 0x000000ff00177202 */ /* 0x000fe20000000f00 */
[----:B------:R-:W-:Y:S01]  /*0100*/  IMAD R7, R20, UR10, R17 ;  /* 0x0000000a14077c24 */ /* 0x000fe2000f8e0211 */
[----:B------:R-:W-:Y:S01]  /*0110*/  UMOV UR5, 0x400 ;  /* 0x0000040000057882 */ /* 0x000fe20000000000 */
[----:B------:R-:W-:-:S03]  /*0120*/  UIADD3 UR4, UPT, UPT, UR10, 0x1f, URZ ;  /* 0x0000001f0a047890 */ /* 0x000fc6000fffe0ff */
[----:B------:R-:W2:Y:S01]  /*0130*/  LDC.64 R4, c[0x0][0x3a0] ;  /* 0x0000e800ff047b82 */ /* 0x000ea20000000a00 */
[----:B------:R-:W-:Y:S02]  /*0140*/  UIADD3 UR6, UPT, UPT, UR5, 0x1000, URZ ;  /* 0x0000100005067890 */ /* 0x000fe4000fffe0ff */
[----:B------:R-:W-:Y:S01]  /*0150*/  USHF.R.U32.HI UR4, URZ, 0x5, UR4 ;  /* 0x00000005ff047899 */ /* 0x000fe20008011604 */
[----:B------:R-:W3:Y:S03]  /*0160*/  LDCU.64 UR12, c[0x0][0x398] ;  /* 0x00007300ff0c77ac */ /* 0x000ee60008000a00 */
[----:B------:R-:W-:Y:S01]  /*0170*/  UIADD3 UR4, UPT, UPT, -UR4, URZ, URZ ;  /* 0x000000ff04047290 */ /* 0x000fe2000fffe1ff */
[----:B-1----:R-:W-:Y:S01]  /*0180*/  IMAD R16, R19, UR11, R17 ;  /* 0x0000000b13107c24 */ /* 0x002fe2000f8e0211 */
[----:B0-----:R-:W-:-:S04]  /*0190*/  ULEA UR5, UR7, UR5, 0x18 ;  /* 0x0000000507057291 */ /* 0x001fc8000f8ec0ff */
[----:B------:R-:W-:Y:S01]  /*01a0*/  LEA R16, R3, R16, 0x5 ;  /* 0x0000001003107211 */ /* 0x000fe200078e28ff */
[----:B------:R-:W-:Y:S01]  /*01b0*/  ULEA UR6, UR7, UR6, 0x18 ;  /* 0x0000000607067291 */ /* 0x000fe2000f8ec0ff */
[----:B------:R-:W-:-:S05]  /*01c0*/  LEA R6, R19, UR5, 0x7 ;  /* 0x0000000513067c11 */ /* 0x000fca000f8e38ff */
[C---:B------:R-:W-:Y:S02]  /*01d0*/  LEA R2, R17.reuse, UR6, 0x2 ;  /* 0x0000000611027c11 */ /* 0x040fe4000f8e10ff */
[----:B------:R-:W-:Y:S02]  /*01e0*/  LEA R3, R17, R6, 0x2 ;  /* 0x0000000611037211 */ /* 0x000fe400078e10ff */
[----:B---3--:R-:W-:-:S07]  /*01f0*/  LEA R0, R19, R2, 0x7 ;  /* 0x0000000213007211 */ /* 0x008fce00078e38ff */
.L_x_1:
[----:B------:R-:W-:Y:S01]  /*0200*/  ISETP.GE.AND P1, PT, R17, UR13, PT ;  /* 0x0000000d11007c0c */ /* 0x000fe2000bf26270 */
[----:B------:R-:W-:Y:S01]  /*0210*/  HFMA2 R29, -RZ, RZ, 0, 0 ;  /* 0x00000000ff1d7431 */ /* 0x000fe200000001ff */
[----:B--2---:R-:W-:Y:S02]  /*0220*/  ISETP.GE.AND P0, PT, R18, R5, PT ;  /* 0x000000051200720c */ /* 0x004fe40003f06270 */
[----:B------:R-:W-:Y:S02]  /*0230*/  ISETP.GE.OR P1, PT, R20, UR12, P1 ;  /* 0x0000000c14007c0c */ /* 0x000fe40008f26670 */
[----:B------:R-:W-:Y:S02]  /*0240*/  ISETP.GE.OR P0, PT, R19, R4, P0 ;  /* 0x000000041300720c */ /* 0x000fe40000706670 */
[----:B------:R-:W-:-:S09]  /*0250*/  MOV R22, RZ ;  /* 0x000000ff00167202 */ /* 0x000fd20000000f00 */
[----:B------:R-:W0:Y:S08]  /*0260*/  @!P1 LDC.64 R10, c[0x0][0x380] ;  /* 0x0000e000ff0a9b82 */ /* 0x000e300000000a00 */
[----:B------:R-:W1:Y:S01]  /*0270*/  @!P0 LDC.64 R8, c[0x0][0x388] ;  /* 0x0000e200ff088b82 */ /* 0x000e620000000a00 */
[----:B0-----:R-:W-:-:S05]  /*0280*/  @!P1 IMAD.WIDE.U32 R10, R7, 0x4, R10 ;  /* 0x00000004070a9825 */ /* 0x001fca00078e000a */
[----:B------:R-:W2:Y:S01]  /*0290*/  @!P1 LDG.E R22, desc[UR8][R10.64] ;  /* 0x000000080a169981 */ /* 0x000ea2000c1e1900 */
[----:B-1----:R-:W-:-:S05]  /*02a0*/  @!P0 IMAD.WIDE R24, R16, 0x4, R8 ;  /* 0x0000000410188825 */ /* 0x002fca00078e0208 */
[----:B------:R-:W3:Y:S01]  /*02b0*/  @!P0 LDG.E R29, desc[UR8][R24.64] ;  /* 0x00000008181d8981 */ /* 0x000ee2000c1e1900 */
[----:B------:R-:W-:-:S04]  /*02c0*/  UIADD3 UR4, UPT, UPT, UR4, 0x1, URZ ;  /* 0x0000000104047890 */ /* 0x000fc8000fffe0ff */
[----:B------:R-:W-:Y:S01]  /*02d0*/  UISETP.NE.AND UP0, UPT, UR4, URZ, UPT ;  /* 0x000000ff0400728c */ /* 0x000fe2000bf05270 */
[----:B--2---:R-:W-:Y:S04]  /*02e0*/  STS [R3], R22 ;  /* 0x0000001603007388 */ /* 0x004fe80000000800 */
[----:B---3--:R-:W-:Y:S01]  /*02f0*/  STS [R0], R29 ;  /* 0x0000001d00007388 */ /* 0x008fe20000000800 */
[----:B------:R-:W-:Y:S06]  /*0300*/  BAR.SYNC.DEFER_BLOCKING 0x0 ;  /* 0x0000000000007b1d */ /* 0x000fec0000010000 */
[----:B------:R-:W-:Y:S04]  /*0310*/  LDS R26, [R2] ;  /* 0x00000000021a7984 */ /* 0x000fe80000000800 */
[----:B------:R-:W0:Y:S04]  /*0320*/  LDS.128 R12, [R6] ;  /* 0x00000000060c7984 */ /* 0x000e280000000c00 */
[----:B------:R-:W1:Y:S04]  /*0330*/  LDS R25, [R2+0x80] ;  /* 0x0000800002197984 */ /* 0x000e680000000800 */
[----:B------:R-:W2:Y:S04]  /*0340*/  LDS R27, [R2+0x100] ;  /* 0x00010000021b7984 */ /* 0x000ea80000000800 */
[----:B------:R-:W3:Y:S04]  /*0350*/  LDS R28, [R2+0x180] ;  /* 0x00018000021c7984 */ /* 0x000ee80000000800 */
[----:B------:R-:W-:Y:S04]  /*0360*/  LDS R21, [R2+0x200] ;  /* 0x0002000002157984 */ /* 0x000fe80000000800 */
[----:B------:R-:W4:Y:S04]  /*0370*/  LDS.128 R8, [R6+0x10] ;  /* 0x0000100006087984 */ /* 0x000f280000000c00 */
[----:B------:R-:W5:Y:S04]  /*0380*/  LDS R22, [R2+0x280] ;  /* 0x0002800002167984 */ /* 0x000f680000000800 */
[----:B------:R-:W-:Y:S01]  /*0390*/  LDS R24, [R2+0x480] ;  /* 0x0004800002187984 */ /* 0x000fe20000000800 */
[----:B0-----:R-:W-:-:S03]  /*03a0*/  FFMA R12, R12, R26, R23 ;  /* 0x0000001a0c0c7223 */ /* 0x001fc60000000017 */
[----:B------:R-:W0:Y:S04]  /*03b0*/  LDS R23, [R2+0x300] ;  /* 0x0003000002177984 */ /* 0x000e280000000800 */
[----:B------:R-:W0:Y:S01]  /*03c0*/  LDS R26, [R2+0x380] ;  /* 0x00038000021a7984 */ /* 0x000e220000000800 */
[----:B-1----:R-:W-:-:S03]  /*03d0*/  FFMA R12, R25, R13, R12 ;  /* 0x0000000d190c7223 */ /* 0x002fc6000000000c */
[----:B------:R-:W-:Y:S01]  /*03e0*/  LDS R25, [R2+0x400] ;  /* 0x0004000002197984 */ /* 0x000fe20000000800 */
[----:B--2---:R-:W-:-:S04]  /*03f0*/  FFMA R27, R27, R14, R12 ;  /* 0x0000000e1b1b7223 */ /* 0x004fc8000000000c */
[----:B---3--:R-:W-:Y:S02]  /*0400*/  FFMA R27, R28, R15, R27 ;  /* 0x0000000f1c1b7223 */ /* 0x008fe4000000001b */
[----:B------:R-:W1:Y:S02]  /*0410*/  LDS.128 R12, [R6+0x20] ;  /* 0x00002000060c7984 */ /* 0x000e640000000c00 */
[----:B----4-:R-:W-:Y:S02]  /*0420*/  FFMA R21, R8, R21, R27 ;  /* 0x0000001508157223 */ /* 0x010fe4000000001b */
[----:B------:R-:W-:Y:S02]  /*0430*/  LDS R28, [R2+0x580] ;  /* 0x00058000021c7984 */ /* 0x000fe40000000800 */
[----:B-----5:R-:W-:Y:S02]  /*0440*/  FFMA R22, R22, R9, R21 ;  /* 0x0000000916167223 */ /* 0x020fe40000000015 */
[----:B------:R-:W2:Y:S02]  /*0450*/  LDS R21, [R2+0x500] ;  /* 0x0005000002157984 */ /* 0x000ea40000000800 */
[----:B0-----:R-:W-:-:S02]  /*0460*/  FFMA R23, R23, R10, R22 ;  /* 0x0000000a17177223 */ /* 0x001fc40000000016 */
[----:B------:R-:W-:Y:S02]  /*0470*/  LDS R22, [R2+0x680] ;  /* 0x0006800002167984 */ /* 0x000fe40000000800 */
[----:B------:R-:W-:Y:S02]  /*0480*/  FFMA R27, R26, R11, R23 ;  /* 0x0000000b1a1b7223 */ /* 0x000fe40000000017 */
[----:B------:R-:W-:Y:S04]  /*0490*/  LDS R23, [R2+0x600] ;  /* 0x0006000002177984 */ /* 0x000fe80000000800 */
[----:B------:R-:W0:Y:S04]  /*04a0*/  LDS.128 R8, [R6+0x30] ;  /* 0x0000300006087984 */ /* 0x000e280000000c00 */
[----:B------:R-:W-:Y:S01]  /*04b0*/  LDS R26, [R2+0x780] ;  /* 0x00078000021a7984 */ /* 0x000fe20000000800 */
[----:B-1----:R-:W-:-:S04]  /*04c0*/  FFMA R25, R12, R25, R27 ;  /* 0x000000190c197223 */ /* 0x002fc8000000001b */
[----:B------:R-:W-:Y:S02]  /*04d0*/  FFMA R24, R24, R13, R25 ;  /* 0x0000000d18187223 */ /* 0x000fe40000000019 */
[----:B------:R-:W1:Y:S02]  /*04e0*/  LDS R25, [R2+0x700] ;  /* 0x0007000002197984 */ /* 0x000e640000000800 */
[----:B--2---:R-:W-:Y:S02]  /*04f0*/  FFMA R21, R21, R14, R24 ;  /* 0x0000000e15157223 */ /* 0x004fe40000000018 */
[----:B------:R-:W-:Y:S02]  /*0500*/  LDS R24, [R2+0x880] ;  /* 0x0008800002187984 */ /* 0x000fe40000000800 */
[----:B------:R-:W-:Y:S02]  /*0510*/  FFMA R27, R28, R15, R21 ;  /* 0x0000000f1c1b7223 */ /* 0x000fe40000000015 */
[----:B------:R-:W-:Y:S04]  /*0520*/  LDS R21, [R2+0x800] ;  /* 0x0008000002157984 */ /* 0x000fe80000000800 */
[----:B------:R-:W2:Y:S04]  /*0530*/  LDS.128 R12, [R6+0x40] ;  /* 0x00004000060c7984 */ /* 0x000ea80000000c00 */
[----:B------:R-:W-:Y:S01]  /*0540*/  LDS R28, [R2+0x980] ;  /* 0x00098000021c7984 */ /* 0x000fe20000000800 */
[----:B0-----:R-:W-:-:S03]  /*0550*/  FFMA R23, R8, R23, R27 ;  /* 0x0000001708177223 */ /* 0x001fc6000000001b */
[----:B------:R-:W0:Y:S01]  /*0560*/  LDS R27, [R2+0x900] ;  /* 0x00090000021b7984 */ /* 0x000e220000000800 */
[----:B------:R-:W-:-:S03]  /*0570*/  FFMA R22, R22, R9, R23 ;  /* 0x0000000916167223 */ /* 0x000fc60000000017 */
[----:B------:R-:W-:Y:S01]  /*0580*/  LDS R23, [R2+0xa00] ;  /* 0x000a000002177984 */ /* 0x000fe20000000800 */
[----:B-1----:R-:W-:-:S03]  /*0590*/  FFMA R25, R25, R10, R22 ;  /* 0x0000000a19197223 */ /* 0x002fc60000000016 */
[----:B------:R-:W-:Y:S01]  /*05a0*/  LDS R22, [R2+0xa80] ;  /* 0x000a800002167984 */ /* 0x000fe20000000800 */
[----:B------:R-:W-:-:S03]  /*05b0*/  FFMA R25, R26, R11, R25 ;  /* 0x0000000b1a197223 */ /* 0x000fc60000000019 */
[----:B------:R-:W1:Y:S04]  /*05c0*/  LDS.128 R8, [R6+0x50] ;  /* 0x0000500006087984 */ /* 0x000e680000000c00 */
[----:B------:R-:W-:Y:S01]  /*05d0*/  LDS R26, [R2+0xb80] ;  /* 0x000b8000021a7984 */ /* 0x000fe20000000800 */
[----:B--2---:R-:W-:-:S03]  /*05e0*/  FFMA R21, R12, R21, R25 ;  /* 0x000000150c157223 */ /* 0x004fc60000000019 */
[----:B------:R-:W-:Y:S01]  /*05f0*/  LDS R25, [R2+0xc00] ;  /* 0x000c000002197984 */ /* 0x000fe20000000800 */
[----:B------:R-:W-:-:S03]  /*0600*/  FFMA R24, R24, R13, R21 ;  /* 0x0000000d18187223 */ /* 0x000fc60000000015 */
[----:B------:R-:W2:Y:S01]  /*0610*/  LDS R21, [R2+0xb00] ;  /* 0x000b000002157984 */ /* 0x000ea20000000800 */
[----:B0-----:R-:W-:-:S03]  /*0620*/  FFMA R27, R27, R14, R24 ;  /* 0x0000000e1b1b7223 */ /* 0x001fc60000000018 */
[----:B------:R-:W-:Y:S01]  /*0630*/  LDS R24, [R2+0xc80] ;  /* 0x000c800002187984 */ /* 0x000fe20000000800 */
[----:B------:R-:W-:-:S03]  /*0640*/  FFMA R27, R28, R15, R27 ;  /* 0x0000000f1c1b7223 */ /* 0x000fc6000000001b */
[----:B------:R-:W0:Y:S04]  /*0650*/  LDS.128 R12, [R6+0x60] ;  /* 0x00006000060c7984 */ /* 0x000e280000000c00 */
[----:B------:R-:W-:Y:S01]  /*0660*/  LDS R28, [R2+0xf00] ;  /* 0x000f0000021c7984 */ /* 0x000fe20000000800 */
[----:B-1----:R-:W-:-:S04]  /*0670*/  FFMA R23, R8, R23, R27 ;  /* 0x0000001708177223 */ /* 0x002fc8000000001b */
[----:B------:R-:W-:Y:S02]  /*0680*/  FFMA R22, R22, R9, R23 ;  /* 0x0000000916167223 */ /* 0x000fe40000000017 */
[----:B------:R-:W1:Y:S02]  /*0690*/  LDS R23, [R2+0xd00] ;  /* 0x000d000002177984 */ /* 0x000e640000000800 */
[----:B--2---:R-:W-:Y:S02]  /*06a0*/  FFMA R21, R21, R10, R22 ;  /* 0x0000000a15157223 */ /* 0x004fe40000000016 */
[----:B------:R-:W2:Y:S02]  /*06b0*/  LDS R22, [R2+0xd80] ;  /* 0x000d800002167984 */ /* 0x000ea40000000800 */
[----:B------:R-:W-:Y:S02]  /*06c0*/  FFMA R27, R26, R11, R21 ;  /* 0x0000000b1a1b7223 */ /* 0x000fe40000000015 */
[----:B------:R-:W-:Y:S04]  /*06d0*/  LDS R21, [R2+0xe00] ;  /* 0x000e000002157984 */ /* 0x000fe80000000800 */
[----:B------:R-:W3:Y:S01]  /*06e0*/  LDS.128 R8, [R6+0x70] ;  /* 0x0000700006087984 */ /* 0x000ee20000000c00 */
[----:B0-----:R-:W-:-:S03]  /*06f0*/  FFMA R25, R12, R25, R27 ;  /* 0x000000190c197223 */ /* 0x001fc6000000001b */
[----:B------:R-:W0:Y:S01]  /*0700*/  LDS R12, [R2+0xe80] ;  /* 0x000e8000020c7984 */ /* 0x000e220000000800 */
[----:B------:R-:W-:-:S03]  /*0710*/  FFMA R26, R24, R13, R25 ;  /* 0x0000000d181a7223 */ /* 0x000fc60000000019 */
[----:B------:R-:W4:Y:S01]  /*0720*/  LDS R24, [R2+0xf80] ;  /* 0x000f800002187984 */ /* 0x000f220000000800 */
[----:B-1----:R-:W-:-:S04]  /*0730*/  FFMA R23, R23, R14, R26 ;  /* 0x0000000e17177223 */ /* 0x002fc8000000001a */
[----:B--2---:R-:W-:-:S04]  /*0740*/  FFMA R15, R22, R15, R23 ;  /* 0x0000000f160f7223 */ /* 0x004fc80000000017 */
[----:B---3--:R-:W-:Y:S01]  /*0750*/  FFMA R15, R8, R21, R15 ;  /* 0x00000015080f7223 */ /* 0x008fe2000000000f */
[----:B------:R-:W-:-:S03]  /*0760*/  IADD3 R17, PT, PT, R17, 0x20, RZ ;  /* 0x0000002011117810 */ /* 0x000fc60007ffe0ff */
[----:B0-----:R-:W-:-:S04]  /*0770*/  FFMA R9, R12, R9, R15 ;  /* 0x000000090c097223 */ /* 0x001fc8000000000f */
[----:B------:R-:W-:Y:S01]  /*0780*/  FFMA R9, R28, R10, R9 ;  /* 0x0000000a1c097223 */ /* 0x000fe20000000009 */
[----:B------:R-:W-:Y:S02]  /*0790*/  IADD3 R19, PT, PT, R19, 0x20, RZ ;  /* 0x0000002013137810 */ /* 0x000fe40007ffe0ff */
[----:B------:R-:W-:Y:S01]  /*07a0*/  IADD3 R7, PT, PT, R7, 0x20, RZ ;  /* 0x0000002007077810 */ /* 0x000fe20007ffe0ff */
[----:B----4-:R-:W-:Y:S01]  /*07b0*/  FFMA R23, R24, R11, R9 ;  /* 0x0000000b18177223 */ /* 0x010fe20000000009 */
[----:B------:R-:W-:Y:S01]  /*07c0*/  LEA R16, R5, R16, 0x5 ;  /* 0x0000001005107211 */ /* 0x000fe200078e28ff */
[----:B------:R-:W-:Y:S06]  /*07d0*/  BAR.SYNC.DEFER_BLOCKING 0x0 ;  /* 0x0000000000007b1d */ /* 0x000fec0000010000 */
[----:B------:R-:W-:Y:S05]  /*07e0*/  BRA.U UP0, `(.L_x_1) ;  /* 0xfffffff900847547 */ /* 0x000fea000b83ffff */
.L_x_0:
[----:B------:R-:W0:Y:S01]  /*07f0*/  LDCU UR4, c[0x0][0x398] ;  /* 0x00007300ff0477ac */ /* 0x000e220008000800 */
[----:B------:R-:W-:-:S04]  /*0800*/  ISETP.GE.AND P0, PT, R18, UR14, PT ;  /* 0x0000000e12007c0c */ /* 0x000fc8000bf06270 */
[----:B0-----:R-:W-:-:S13]  /*0810*/  ISETP.GE.OR P0, PT, R20, UR4, P0 ;  /* 0x0000000414007c0c */ /* 0x001fda0008706670 */
[----:B------:R-:W-:Y:S05]  /*0820*/  @P0 EXIT ;  /* 0x000000000000094d */ /* 0x000fea0003800000 */
[----:B------:R-:W0:Y:S01]  /*0830*/  LDC.64 R2, c[0x0][0x390] ;  /* 0x0000e400ff027b82 */ /* 0x000e220000000a00 */
[----:B------:R-:W-:-:S04]  /*0840*/  IMAD R5, R20, UR14, R18 ;  /* 0x0000000e14057c24 */ /* 0x000fc8000f8e0212 */
[----:B0-----:R-:W-:-:S05]  /*0850*/  IMAD.WIDE.U32 R2, R5, 0x4, R2 ;  /* 0x0000000405027825 */ /* 0x001fca00078e0002 */
[----:B------:R-:W-:Y:S01]  /*0860*/  STG.E desc[UR8][R2.64], R23 ;  /* 0x0000001702007986 */ /* 0x000fe2000c101908 */
[----:B------:R-:W-:Y:S05]  /*0870*/  EXIT ;  /* 0x000000000000794d */ /* 0x000fea0003800000 */
.L_x_2:
[----:B------:R-:W-:-:S00]  /*0880*/  BRA `(.L_x_2) ;  /* 0xfffffffc00fc7947 */ /* 0x000fc0000383ffff */
[----:B------:R-:W-:-:S00]  /*0890*/  NOP ;  /* 0x0000000000007918 */ /* 0x000fc00000000000 */
        /* <DEDUP_REMOVED lines=14> */
.L_x_27:


//--------------------- .text._Z10tiled_gemmILi16EEvPfS0_S0_iiii --------------------------
	.section	.text._Z10tiled_gemmILi16EEvPfS0_S0_iiii,"ax",@progbits
	.align	128
        .global         _Z10tiled_gemmILi16EEvPfS0_S0_iiii
        .type           _Z10tiled_gemmILi16EEvPfS0_S0_iiii,@function
        .size           _Z10tiled_gemmILi16EEvPfS0_S0_iiii,(.L_x_28 - _Z10tiled_gemmILi16EEvPfS0_S0_iiii)
        .other          _Z10tiled_gemmILi16EEvPfS0_S0_iiii,@"STO_CUDA_ENTRY STV_DEFAULT"
_Z10tiled_gemmILi16EEvPfS0_S0_iiii:
.text._Z10tiled_gemmILi16EEvPfS0_S0_iiii:
        /* <DEDUP_REMOVED lines=32> */
.L_x_4:
        /* <DEDUP_REMOVED lines=14> */
[----:B------:R-:W-:Y:S02]  /*02e0*/  IADD3 R0, PT, PT, R0, 0x10, RZ ;  /* 0x0000001000007810 */ /* 0x000fe40007ffe0ff */
[----:B------:R-:W-:Y:S02]  /*02f0*/  IADD3 R15, PT, PT, R15, 0x10, RZ ;  /* 0x000000100f0f7810 */ /* 0x000fe40007ffe0ff */
[----:B------:R-:W-:Y:S02]  /*0300*/  IADD3 R14, PT, PT, R14, 0x10, RZ ;  /* 0x000000100e0e7810 */ /* 0x000fe40007ffe0ff */
[----:B------:R-:W-:Y:S01]  /*0310*/  LEA R20, R3, R20, 0x4 ;  /* 0x0000001403147211 */ /* 0x000fe200078e20ff */
        /* <DEDUP_REMOVED lines=13> */
[----:B------:R-:W-:Y:S01]  /*03f0*/  LDS R26, [R18+0x1c0] ;  /* 0x0001c000121a7984 */ /* 0x000fe20000000800 */
[----:B-1----:R-:W-:-:S03]  /*0400*/  FFMA R8, R25, R9, R8 ;  /* 0x0000000919087223 */ /* 0x002fc60000000008 */
[----:B------:R-:W0:Y:S01]  /*0410*/  LDS R25, [R18+0x180] ;  /* 0x0001800012197984 */ /* 0x000e220000000800 */
[----:B--2---:R-:W-:-:S03]  /*0420*/  FFMA R27, R27, R10, R8 ;  /* 0x0000000a1b1b7223 */ /* 0x004fc60000000008 */
[----:B------:R-:W-:Y:S01]  /*0430*/  LDS R23, [R18+0x200] ;  /* 0x0002000012177984 */ /* 0x000fe20000000800 */
[----:B---3--:R-:W-:-:S03]  /*0440*/  FFMA R27, R28, R11, R27 ;  /* 0x0000000b1c1b7223 */ /* 0x008fc6000000001b */
[----:B------:R-:W1:Y:S04]  /*0450*/  LDS.128 R8, [R17+0x20] ;  /* 0x0000200011087984 */ /* 0x000e680000000c00 */
[----:B------:R-:W-:Y:S01]  /*0460*/  LDS R28, [R18+0x380] ;  /* 0x00038000121c7984 */ /* 0x000fe20000000800 */
[----:B----4-:R-:W-:-:S04]  /*0470*/  FFMA R21, R4, R21, R27 ;  /* 0x0000001504157223 */ /* 0x010fc8000000001b */
[----:B-----5:R-:W-:Y:S02]  /*0480*/  FFMA R22, R22, R5, R21 ;  /* 0x0000000516167223 */ /* 0x020fe40000000015 */
[----:B------:R-:W2:Y:S02]  /*0490*/  LDS R21, [R18+0x280] ;  /* 0x0002800012157984 */ /* 0x000ea40000000800 */
[----:B0-----:R-:W-:Y:S02]  /*04a0*/  FFMA R25, R25, R6, R22 ;  /* 0x0000000619197223 */ /* 0x001fe40000000016 */
[----:B------:R-:W0:Y:S02]  /*04b0*/  LDS R22, [R18+0x2c0] ;  /* 0x0002c00012167984 */ /* 0x000e240000000800 */
[----:B------:R-:W-:Y:S02]  /*04c0*/  FFMA R27, R26, R7, R25 ;  /* 0x000000071a1b7223 */ /* 0x000fe40000000019 */
[----:B------:R-:W-:Y:S04]  /*04d0*/  LDS R25, [R18+0x300] ;  /* 0x0003000012197984 */ /* 0x000fe80000000800 */
[----:B------:R-:W3:Y:S01]  /*04e0*/  LDS.128 R4, [R17+0x30] ;  /* 0x0000300011047984 */ /* 0x000ee20000000c00 */
[----:B-1----:R-:W-:-:S03]  /*04f0*/  FFMA R23, R8, R23, R27 ;  /* 0x0000001708177223 */ /* 0x002fc6000000001b */
[----:B------:R-:W1:Y:S01]  /*0500*/  LDS R8, [R18+0x340] ;  /* 0x0003400012087984 */ /* 0x000e620000000800 */
[----:B------:R-:W-:-:S03]  /*0510*/  FFMA R26, R24, R9, R23 ;  /* 0x00000009181a7223 */ /* 0x000fc60000000017 */
[----:B------:R-:W4:Y:S01]  /*0520*/  LDS R24, [R18+0x3c0] ;  /* 0x0003c00012187984 */ /* 0x000f220000000800 */
[----:B--2---:R-:W-:-:S04]  /*0530*/  FFMA R21, R21, R10, R26 ;  /* 0x0000000a15157223 */ /* 0x004fc8000000001a */
[----:B0-----:R-:W-:-:S04]  /*0540*/  FFMA R11, R22, R11, R21 ;  /* 0x0000000b160b7223 */ /* 0x001fc80000000015 */
[----:B---3--:R-:W-:-:S04]  /*0550*/  FFMA R11, R4, R25, R11 ;  /* 0x00000019040b7223 */ /* 0x008fc8000000000b */
[----:B-1----:R-:W-:-:S04]  /*0560*/  FFMA R5, R8, R5, R11 ;  /* 0x0000000508057223 */ /* 0x002fc8000000000b */
[----:B------:R-:W-:-:S04]  /*0570*/  FFMA R5, R28, R6, R5 ;  /* 0x000000061c057223 */ /* 0x000fc80000000005 */
[----:B----4-:R-:W-:Y:S01]  /*0580*/  FFMA R23, R24, R7, R5 ;  /* 0x0000000718177223 */ /* 0x010fe20000000005 */
[----:B------:R-:W-:Y:S06]  /*0590*/  BAR.SYNC.DEFER_BLOCKING 0x0 ;  /* 0x0000000000007b1d */ /* 0x000fec0000010000 */
[----:B------:R-:W-:Y:S05]  /*05a0*/  BRA.U UP0, `(.L_x_4) ;  /* 0xfffffffd00147547 */ /* 0x000fea000b83ffff */
.L_x_3:
        /* <DEDUP_REMOVED lines=9> */
.L_x_5:
        /* <DEDUP_REMOVED lines=12> */
.L_x_28:


//--------------------- .text._Z10tiled_gemmILi8EEvPfS0_S0_iiii --------------------------
	.section	.text._Z10tiled_gemmILi8EEvPfS0_S0_iiii,"ax",@progbits
	.align	128
        .global         _Z10tiled_gemmILi8EEvPfS0_S0_iiii
        .type           _Z10tiled_gemmILi8EEvPfS0_S0_iiii,@function
        .size           _Z10tiled_gemmILi8EEvPfS0_S0_iiii,(.L_x_29 - _Z10tiled_gemmILi8EEvPfS0_S0_iiii)
        .other          _Z10tiled_gemmILi8EEvPfS0_S0_iiii,@"STO_CUDA_ENTRY STV_DEFAULT"
_Z10tiled_gemmILi8EEvPfS0_S0_iiii:
.text._Z10tiled_gemmILi8EEvPfS0_S0_iiii:
[----:B------:R-:W-:Y:S01]  /*0000*/  LDC R1, c[0x0][0x37c] ;  /* 0x0000df00ff017b82 */ /* 0x000fe20000000800 */
[----:B------:R-:W0:Y:S01]  /*0010*/  S2R R25, SR_CTAID.X ;  /* 0x0000000000197919 */ /* 0x000e220000002500 */
[----:B------:R-:W1:Y:S01]  /*0020*/  LDCU UR7, c[0x0][0x39c] ;  /* 0x00007380ff0777ac */ /* 0x000e620008000800 */
[----:B------:R-:W-:Y:S01]  /*0030*/  HFMA2 R27, -RZ, RZ, 0, 0 ;  /* 0x00000000ff1b7431 */ /* 0x000fe200000001ff */
[----:B------:R-:W0:Y:S01]  /*0040*/  S2R R7, SR_TID.X ;  /* 0x0000000000077919 */ /* 0x000e220000002100 */
[----:B------:R-:W2:Y:S01]  /*0050*/  LDCU.64 UR10, c[0x0][0x358] ;  /* 0x00006b00ff0a77ac */ /* 0x000ea20008000a00 */
[----:B------:R-:W3:Y:S01]  /*0060*/  S2R R5, SR_CTAID.Y ;  /* 0x0000000000057919 */ /* 0x000ee20000002600 */
[----:B------:R-:W3:Y:S01]  /*0070*/  S2R R0, SR_TID.Y ;  /* 0x0000000000007919 */ /* 0x000ee20000002200 */
[----:B-1----:R-:W-:Y:S01]  /*0080*/  UISETP.GE.AND UP0, UPT, UR7, 0x1, UPT ;  /* 0x000000010700788c */ /* 0x002fe2000bf06270 */
[----:B0-----:R-:W-:Y:S01]  /*0090*/  LEA R25, R25, R7, 0x3 ;  /* 0x0000000719197211 */ /* 0x001fe200078e18ff */
[----:B---3--:R-:W-:-:S07]  /*00a0*/  IMAD R20, R5, 0x8, R0 ;  /* 0x0000000805147824 */ /* 0x008fce00078e0200 */
[----:B--2---:R-:W-:Y:S05]  /*00b0*/  BRA.U !UP0, `(.L_x_6) ;  /* 0x0000000908987547 */ /* 0x004fea000b800000 */
[----:B------:R-:W0:Y:S01]  /*00c0*/  S2UR UR6, SR_CgaCtaId ;  /* 0x00000000000679c3 */ /* 0x000e220000008800 */
[----:B------:R-:W-:Y:S01]  /*00d0*/  UMOV UR4, 0x400 ;  /* 0x0000040000047882 */ /* 0x000fe20000000000 */
[----:B------:R-:W-:Y:S02]  /*00e0*/  UISETP.GE.U32.AND UP0, UPT, UR7, 0x9, UPT ;  /* 0x000000090700788c */ /* 0x000fe4000bf06070 */
[----:B------:R-:W-:Y:S01]  /*00f0*/  IMAD R21, R25, UR7, RZ ;  /* 0x0000000719157c24 */ /* 0x000fe2000f8e02ff */
[----:B------:R-:W-:Y:S01]  /*0100*/  UIADD3 UR5, UPT, UPT, UR4, 0x100, URZ ;  /* 0x0000010004057890 */ /* 0x000fe2000fffe0ff */
[----:B------:R-:W-:Y:S01]  /*0110*/  MOV R27, RZ ;  /* 0x000000ff001b7202 */ /* 0x000fe20000000f00 */
[----:B------:R-:W-:Y:S02]  /*0120*/  UIADD3 UR8, UPT, UPT, UR7, 0x7, URZ ;  /* 0x0000000707087890 */ /* 0x000fe4000fffe0ff */
[----:B0-----:R-:W-:Y:S02]  /*0130*/  ULEA UR5, UR6, UR5, 0x18 ;  /* 0x0000000506057291 */ /* 0x001fe4000f8ec0ff */
[----:B------:R-:W-:-:S04]  /*0140*/  ULEA UR4, UR6, UR4, 0x18 ;  /* 0x0000000406047291 */ /* 0x000fc8000f8ec0ff */
[C---:B------:R-:W-:Y:S02]  /*0150*/  LEA R3, R7.reuse, UR5, 0x5 ;  /* 0x0000000507037c11 */ /* 0x040fe4000f8e28ff */
[----:B------:R-:W-:Y:S01]  /*0160*/  LEA R23, R7, UR4, 0x5 ;  /* 0x0000000407177c11 */ /* 0x000fe2000f8e28ff */
[----:B------:R-:W-:Y:S01]  /*0170*/  UMOV UR4, URZ ;  /* 0x000000ff00047c82 */ /* 0x000fe20008000000 */
[----:B------:R-:W-:Y:S01]  /*0180*/  LEA R2, R0, R3, 0x2 ;  /* 0x0000000300027211 */ /* 0x000fe200078e10ff */
[----:B------:R-:W-:Y:S06]  /*0190*/  BRA.U !UP0, `(.L_x_7) ;  /* 0x0000000508a87547 */ /* 0x000fec000b800000 */
[----:B------:R-:W0:Y:S01]  /*01a0*/  LDCU UR5, c[0x0][0x3a4] ;  /* 0x00007480ff0577ac */ /* 0x000e220008000800 */
[----:B------:R-:W1:Y:S01]  /*01b0*/  LDC.64 R16, c[0x0][0x3a0] ;  /* 0x0000e800ff107b82 */ /* 0x000e620000000a00 */
[----:B------:R-:W-:Y:S01]  /*01c0*/  VIADD R3, R7, 0x8 ;  /* 0x0000000807037836 */ /* 0x000fe20000000000 */
[----:B------:R-:W-:Y:S01]  /*01d0*/  MOV R27, RZ ;  /* 0x000000ff001b7202 */ /* 0x000fe20000000f00 */
[----:B------:R-:W2:Y:S01]  /*01e0*/  LDCU UR6, c[0x0][0x398] ;  /* 0x00007300ff0677ac */ /* 0x000ea20008000800 */
[----:B------:R-:W-:Y:S01]  /*01f0*/  MOV R18, R0 ;  /* 0x0000000000127202 */ /* 0x000fe20000000f00 */
[----:B------:R-:W-:Y:S01]  /*0200*/  USHF.R.U32.HI UR4, URZ, 0x3, UR8 ;  /* 0x00000003ff047899 */ /* 0x000fe20008011608 */
[----:B------:R-:W3:Y:S03]  /*0210*/  LDCU UR7, c[0x0][0x39c] ;  /* 0x00007380ff0777ac */ /* 0x000ee60008000800 */
[----:B------:R-:W-:Y:S01]  /*0220*/  ULOP3.LUT UR4, UR4, 0xffffffe, URZ, 0xc0, !UPT ;  /* 0x0ffffffe04047892 */ /* 0x000fe2000f8ec0ff */
[----:B0-----:R-:W-:-:S03]  /*0230*/  IMAD R3, R3, UR5, R0 ;  /* 0x0000000503037c24 */ /* 0x001fc6000f8e0200 */
[----:B------:R-:W-:Y:S01]  /*0240*/  UIADD3 UR4, UPT, UPT, -UR4, URZ, URZ ;  /* 0x000000ff04047290 */ /* 0x000fe2000fffe1ff */
[----:B------:R-:W-:Y:S01]  /*0250*/  IMAD R6, R7, UR5, R0 ;  /* 0x0000000507067c24 */ /* 0x000fe2000f8e0200 */
[----:B--2---:R-:W-:Y:S02]  /*0260*/  ISETP.GE.AND P1, PT, R25, UR6, PT ;  /* 0x0000000619007c0c */ /* 0x004fe4000bf26270 */
[C---:B------:R-:W-:Y:S01]  /*0270*/  LEA R4, R5.reuse, R3, 0x3 ;  /* 0x0000000305047211 */ /* 0x040fe200078e18ff */
[----:B------:R-:W-:Y:S01]  /*0280*/  IMAD.MOV.U32 R3, RZ, RZ, R7 ;  /* 0x000000ffff037224 */ /* 0x000fe200078e0007 */
[----:B------:R-:W-:Y:S01]  /*0290*/  LEA R6, R5, R6, 0x3 ;  /* 0x0000000605067211 */ /* 0x000fe200078e18ff */
[----:B------:R-:W-:Y:S01]  /*02a0*/  IMAD.MOV.U32 R7, RZ, RZ, 0x8 ;  /* 0x00000008ff077424 */ /* 0x000fe200078e00ff */
[----:B---3--:R-:W-:-:S07]  /*02b0*/  IADD3 R5, PT, PT, R21, R0, RZ ;  /* 0x0000000015057210 */ /* 0x008fce0007ffe0ff */
.L_x_8:
[----:B-1----:R-:W-:Y:S01]  /*02c0*/  ISETP.GE.AND P0, PT, R20, R17, PT ;  /* 0x000000111400720c */ /* 0x002fe20003f06270 */
[----:B------:R-:W-:Y:S01]  /*02d0*/  HFMA2 R24, -RZ, RZ, 0, 0 ;  /* 0x00000000ff187431 */ /* 0x000fe200000001ff */
[----:B------:R-:W-:Y:S01]  /*02e0*/  ISETP.GE.OR P2, PT, R18, UR7, P1 ;  /* 0x0000000712007c0c */ /* 0x000fe20008f46670 */
[----:B------:R-:W-:Y:S01]  /*02f0*/  IMAD.MOV.U32 R28, RZ, RZ, RZ ;  /* 0x000000ffff1c7224 */ /* 0x000fe200078e00ff */
[----:B------:R-:W-:-:S11]  /*0300*/  ISETP.GE.OR P3, PT, R3, R16, P0 ;  /* 0x000000100300720c */ /* 0x000fd60000766670 */
[----:B------:R-:W0:Y:S08]  /*0310*/  @!P2 LDC.64 R10, c[0x0][0x380] ;  /* 0x0000e000ff0aab82 */ /* 0x000e300000000a00 */
[----:B------:R-:W1:Y:S01]  /*0320*/  @!P3 LDC.64 R8, c[0x0][0x388] ;  /* 0x0000e200ff08bb82 */ /* 0x000e620000000a00 */
[----:B0-----:R-:W-:-:S05]  /*0330*/  @!P2 IMAD.WIDE.U32 R10, R5, 0x4, R10 ;  /* 0x00000004050aa825 */ /* 0x001fca00078e000a */
[----:B------:R-:W2:Y:S01]  /*0340*/  @!P2 LDG.E R24, desc[UR10][R10.64] ;  /* 0x0000000a0a18a981 */ /* 0x000ea2000c1e1900 */
[----:B-1----:R-:W-:-:S05]  /*0350*/  @!P3 IMAD.WIDE R8, R6, 0x4, R8 ;  /* 0x000000040608b825 */ /* 0x002fca00078e0208 */
[----:B------:R0:W3:Y:S01]  /*0360*/  @!P3 LDG.E R28, desc[UR10][R8.64] ;  /* 0x0000000a081cb981 */ /* 0x0000e2000c1e1900 */
[----:B------:R-:W1:Y:S01]  /*0370*/  S2UR UR6, SR_CgaCtaId ;  /* 0x00000000000679c3 */ /* 0x000e620000008800 */
[----:B------:R-:W-:Y:S01]  /*0380*/  LEA R26, R0, R23, 0x2 ;  /* 0x00000017001a7211 */ /* 0x000fe200078e10ff */
[----:B------:R-:W-:Y:S02]  /*0390*/  UMOV UR5, 0x400 ;  /* 0x0000040000057882 */ /* 0x000fe40000000000 */
[----:B------:R-:W-:-:S04]  /*03a0*/  UIADD3 UR5, UPT, UPT, UR5, 0x100, URZ ;  /* 0x0000010005057890 */ /* 0x000fc8000fffe0ff */
[----:B-1----:R-:W-:-:S06]  /*03b0*/  ULEA UR5, UR6, UR5, 0x18 ;  /* 0x0000000506057291 */ /* 0x002fcc000f8ec0ff */
[----:B------:R-:W-:Y:S02]  /*03c0*/  LEA R19, R0, UR5, 0x2 ;  /* 0x0000000500137c11 */ /* 0x000fe4000f8e10ff */
[----:B0-----:R-:W-:-:S04]  /*03d0*/  IADD3 R8, PT, PT, R18, 0x8, RZ ;  /* 0x0000000812087810 */ /* 0x001fc80007ffe0ff */
[----:B------:R-:W-:Y:S01]  /*03e0*/  ISETP.GE.OR P2, PT, R8, UR7, P1 ;  /* 0x0000000708007c0c */ /* 0x000fe20008f46670 */
        /* <DEDUP_REMOVED lines=8> */
[----:B------:R-:W-:Y:S01]  /*0470*/  LDS R24, [R19+0xa0] ;  /* 0x0000a00013187984 */ /* 0x000fe20000000800 */
[----:B0-----:R-:W-:-:S03]  /*0480*/  FFMA R10, R12, R10, R27 ;  /* 0x0000000a0c0a7223 */ /* 0x001fc6000000001b */
[----:B------:R-:W-:Y:S01]  /*0490*/  LDS R27, [R19+0x80] ;  /* 0x00008000131b7984 */ /* 0x000fe20000000800 */
[----:B-1----:R-:W-:-:S03]  /*04a0*/  FFMA R12, R9, R13, R10 ;  /* 0x0000000d090c7223 */ /* 0x002fc6000000000a */
[----:B------:R-:W0:Y:S01]  /*04b0*/  LDS.128 R8, [R23+0x10] ;  /* 0x0000100017087984 */ /* 0x000e220000000c00 */
[----:B--2---:R-:W-:Y:S02]  /*04c0*/  FFMA R29, R29, R14, R12 ;  /* 0x0000000e1d1d7223 */ /* 0x004fe4000000000c */
[----:B------:R-:W1:Y:S02]  /*04d0*/  @!P2 LDC.64 R12, c[0x0][0x380] ;  /* 0x0000e000ff0cab82 */ /* 0x000e640000000a00 */
[----:B---3--:R-:W-:Y:S01]  /*04e0*/  FFMA R15, R22, R15, R29 ;  /* 0x0000000f160f7223 */ /* 0x008fe2000000001d */
[----:B------:R-:W-:-:S04]  /*04f0*/  @!P2 IADD3 R14, PT, PT, R7, -0x8, RZ ;  /* 0xfffffff8070ea810 */ /* 0x000fc80007ffe0ff */
[----:B------:R-:W-:-:S04]  /*0500*/  @!P2 IADD3 R14, P3, P4, R21, R14, R0 ;  /* 0x0000000e150ea210 */ /* 0x000fc80007c7e000 */
[----:B------:R-:W-:Y:S01]  /*0510*/  @!P2 IADD3.X R22, PT, PT, RZ, RZ, RZ, P3, P4 ;  /* 0x000000ffff16a210 */ /* 0x000fe20001fe84ff */
[----:B0-----:R-:W-:Y:S02]  /*0520*/  FFMA R26, R8, R27, R15 ;  /* 0x0000001b081a7223 */ /* 0x001fe4000000000f */
[----:B------:R-:W0:Y:S04]  /*0530*/  LDS R27, [R19+0xc0] ;  /* 0x0000c000131b7984 */ /* 0x000e280000000800 */
[----:B------:R-:W2:Y:S01]  /*0540*/  LDS R8, [R19+0xe0] ;  /* 0x0000e00013087984 */ /* 0x000ea20000000800 */
[----:B-1----:R-:W-:-:S04]  /*0550*/  @!P2 LEA R12, P5, R14, R12, 0x2 ;  /* 0x0000000c0e0ca211 */ /* 0x002fc800078a10ff */
[----:B------:R-:W-:Y:S01]  /*0560*/  @!P2 LEA.HI.X R13, R14, R13, R22, 0x2, P5 ;  /* 0x0000000d0e0da211 */ /* 0x000fe200028f1416 */
[----:B------:R-:W-:Y:S01]  /*0570*/  IMAD.MOV.U32 R22, RZ, RZ, RZ ;  /* 0x000000ffff167224 */ /* 0x000fe200078e00ff */
[----:B------:R-:W-:Y:S06]  /*0580*/  BAR.SYNC.DEFER_BLOCKING 0x0 ;  /* 0x0000000000007b1d */ /* 0x000fec0000010000 */
[----:B------:R-:W3:Y:S01]  /*0590*/  @!P2 LDG.E R22, desc[UR10][R12.64+0x20] ;  /* 0x0000200a0c16a981 */ /* 0x000ee2000c1e1900 */
[----:B------:R-:W-:-:S04]  /*05a0*/  IADD3 R15, PT, PT, R3, 0x8, RZ ;  /* 0x00000008030f7810 */ /* 0x000fc80007ffe0ff */
[----:B------:R-:W-:-:S13]  /*05b0*/  ISETP.GE.OR P0, PT, R15, R16, P0 ;  /* 0x000000100f00720c */ /* 0x000fda0000706670 */
[----:B------:R-:W1:Y:S01]  /*05c0*/  @!P0 LDC.64 R14, c[0x0][0x388] ;  /* 0x0000e200ff0e8b82 */ /* 0x000e620000000a00 */
[----:B------:R-:W-:-:S05]  /*05d0*/  LEA R28, R0, R23, 0x2 ;  /* 0x00000017001c7211 */ /* 0x000fca00078e10ff */
[----:B---3--:R1:W-:Y:S02]  /*05e0*/  STS [R28], R22 ;  /* 0x000000161c007388 */ /* 0x0083e40000000800 */
[----:B-1----:R-:W-:Y:S01]  /*05f0*/  @!P0 IMAD.WIDE R28, R4, 0x4, R14 ;  /* 0x00000004041c8825 */ /* 0x002fe200078e020e */
[----:B------:R-:W-:-:S06]  /*0600*/  MOV R15, RZ ;  /* 0x000000ff000f7202 */ /* 0x000fcc0000000f00 */
[----:B------:R-:W3:Y:S01]  /*0610*/  @!P0 LDG.E R15, desc[UR10][R28.64] ;  /* 0x0000000a1c0f8981 */ /* 0x000ee2000c1e1900 */
[----:B------:R-:W-:-:S04]  /*0620*/  FFMA R26, R24, R9, R26 ;  /* 0x00000009181a7223 */ /* 0x000fc8000000001a */
[----:B0-----:R-:W-:-:S04]  /*0630*/  FFMA R9, R27, R10, R26 ;  /* 0x0000000a1b097223 */ /* 0x001fc8000000001a */
[----:B--2---:R-:W-:Y:S01]  /*0640*/  FFMA R9, R8, R11, R9 ;  /* 0x0000000b08097223 */ /* 0x004fe20000000009 */
[----:B------:R-:W-:-:S04]  /*0650*/  UIADD3 UR4, UPT, UPT, UR4, 0x2, URZ ;  /* 0x0000000204047890 */ /* 0x000fc8000fffe0ff */
[----:B------:R-:W-:Y:S01]  /*0660*/  UISETP.NE.AND UP0, UPT, UR4, URZ, UPT ;  /* 0x000000ff0400728c */ /* 0x000fe2000bf05270 */
[----:B------:R-:W-:Y:S01]  /*0670*/  VIADD R3, R3, 0x10 ;  /* 0x0000001003037836 */ /* 0x000fe20000000000 */
[----:B------:R-:W-:Y:S01]  /*0680*/  IADD3 R18, PT, PT, R18, 0x10, RZ ;  /* 0x0000001012127810 */ /* 0x000fe20007ffe0ff */
[----:B------:R-:W-:Y:S01]  /*0690*/  IMAD R6, R17, 0x10, R6 ;  /* 0x0000001011067824 */ /* 0x000fe200078e0206 */
[----:B------:R-:W-:Y:S02]  /*06a0*/  IADD3 R7, PT, PT, R7, 0x10, RZ ;  /* 0x0000001007077810 */ /* 0x000fe40007ffe0ff */
[----:B------:R-:W-:Y:S02]  /*06b0*/  IADD3 R5, PT, PT, R5, 0x10, RZ ;  /* 0x0000001005057810 */ /* 0x000fe40007ffe0ff */
[----:B------:R-:W-:Y:S01]  /*06c0*/  LEA R4, R17, R4, 0x4 ;  /* 0x0000000411047211 */ /* 0x000fe200078e20ff */
[----:B---3--:R-:W-:Y:S01]  /*06d0*/  STS [R2], R15 ;  /* 0x0000000f02007388 */ /* 0x008fe20000000800 */
[----:B------:R-:W-:Y:S06]  /*06e0*/  BAR.SYNC.DEFER_BLOCKING 0x0 ;  /* 0x0000000000007b1d */ /* 0x000fec0000010000 */
[----:B------:R-:W-:Y:S04]  /*06f0*/  LDS R29, [R19] ;  /* 0x00000000131d7984 */ /* 0x000fe80000000800 */
[----:B------:R-:W0:Y:S04]  /*0700*/  LDS.128 R12, [R23] ;  /* 0x00000000170c7984 */ /* 0x000e280000000c00 */
[----:B------:R-:W1:Y:S04]  /*0710*/  LDS R24, [R19+0x20] ;  /* 0x0000200013187984 */ /* 0x000e680000000800 */
[----:B------:R-:W2:Y:S04]  /*0720*/  LDS R27, [R19+0x40] ;  /* 0x00004000131b7984 */ /* 0x000ea80000000800 */
[----:B------:R-:W-:Y:S01]  /*0730*/  LDS R22, [R19+0xe0] ;  /* 0x0000e00013167984 */ /* 0x000fe20000000800 */
[----:B0-----:R-:W-:-:S03]  /*0740*/  FFMA R9, R12, R29, R9 ;  /* 0x0000001d0c097223 */ /* 0x001fc60000000009 */
[----:B------:R-:W0:Y:S01]  /*0750*/  LDS R12, [R19+0x60] ;  /* 0x00006000130c7984 */ /* 0x000e220000000800 */
[----:B-1----:R-:W-:-:S03]  /*0760*/  FFMA R24, R24, R13, R9 ;  /* 0x0000000d18187223 */ /* 0x002fc60000000009 */
[----:B------:R-:W-:Y:S04]  /*0770*/  LDS R13, [R19+0x80] ;  /* 0x00008000130d7984 */ /* 0x000fe80000000800 */
[----:B------:R-:W1:Y:S01]  /*0780*/  LDS.128 R8, [R23+0x10] ;  /* 0x0000100017087984 */ /* 0x000e620000000c00 */
[----:B--2---:R-:W-:-:S03]  /*0790*/  FFMA R27, R27, R14, R24 ;  /* 0x0000000e1b1b7223 */ /* 0x004fc60000000018 */
[----:B------:R-:W2:Y:S04]  /*07a0*/  LDS R29, [R19+0xa0] ;  /* 0x0000a000131d7984 */ /* 0x000ea80000000800 */
[----:B------:R-:W3:Y:S01]  /*07b0*/  LDS R14, [R19+0xc0] ;  /* 0x0000c000130e7984 */ /* 0x000ee20000000800 */
[----:B0-----:R-:W-:-:S04]  /*07c0*/  FFMA R15, R12, R15, R27 ;  /* 0x0000000f0c0f7223 */ /* 0x001fc8000000001b */
[----:B-1----:R-:W-:-:S04]  /*07d0*/  FFMA R8, R8, R13, R15 ;  /* 0x0000000d08087223 */ /* 0x002fc8000000000f */
[----:B--2---:R-:W-:-:S04]  /*07e0*/  FFMA R9, R29, R9, R8 ;  /* 0x000000091d097223 */ /* 0x004fc80000000008 */
[----:B---3--:R-:W-:-:S04]  /*07f0*/  FFMA R10, R14, R10, R9 ;  /* 0x0000000a0e0a7223 */ /* 0x008fc80000000009 */
[----:B------:R-:W-:Y:S01]  /*0800*/  FFMA R27, R22, R11, R10 ;  /* 0x0000000b161b7223 */ /* 0x000fe2000000000a */
[----:B------:R-:W-:Y:S06]  /*0810*/  BAR.SYNC.DEFER_BLOCKING 0x0 ;  /* 0x0000000000007b1d */ /* 0x000fec0000010000 */
[----:B------:R-:W-:Y:S05]  /*0820*/  BRA.U UP0, `(.L_x_8) ;  /* 0xfffffff900a47547 */ /* 0x000fea000b83ffff */
[----:B------:R-:W-:-:S12]  /*0830*/  ULOP3.LUT UR4, UR8, 0x7ffffff0, URZ, 0xc0, !UPT ;  /* 0x7ffffff008047892 */ /* 0x000fd8000f8ec0ff */
.L_x_7:
[----:B------:R-:W-:-:S09]  /*0840*/  ULOP3.LUT UP0, URZ, UR8, 0x8, URZ, 0xc0, !UPT ;  /* 0x0000000808ff7892 */ /* 0x000fd2000f80c0ff */
[----:B------:R-:W-:Y:S05]  /*0850*/  BRA.U !UP0, `(.L_x_6) ;  /* 0x0000000108b07547 */ /* 0x000fea000b800000 */
[----:B------:R-:W0:Y:S01]  /*0860*/  S2R R3, SR_TID.X ;  /* 0x0000000000037919 */ /* 0x000e220000002100 */
[----:B------:R-:W1:Y:S01]  /*0870*/  LDCU.64 UR8, c[0x0][0x3a0] ;  /* 0x00007400ff0877ac */ /* 0x000e620008000a00 */
[----:B------:R-:W-:Y:S01]  /*0880*/  IADD3 R0, PT, PT, R0, UR4, RZ ;  /* 0x0000000400007c10 */ /* 0x000fe2000fffe0ff */
[----:B------:R-:W2:Y:S03]  /*0890*/  LDCU UR6, c[0x0][0x398] ;  /* 0x00007300ff0677ac */ /* 0x000ea60008000800 */
[----:B------:R-:W-:Y:S02]  /*08a0*/  ISETP.GE.AND P0, PT, R0, UR7, PT ;  /* 0x0000000700007c0c */ /* 0x000fe4000bf06270 */
[----:B-1----:R-:W-:Y:S02]  /*08b0*/  ISETP.GE.AND P1, PT, R20, UR9, PT ;  /* 0x0000000914007c0c */ /* 0x002fe4000bf26270 */
[----:B--2---:R-:W-:-:S02]  /*08c0*/  ISETP.GE.OR P0, PT, R25, UR6, P0 ;  /* 0x0000000619007c0c */ /* 0x004fc40008706670 */
[----:B0-----:R-:W-:-:S04]  /*08d0*/  IADD3 R3, PT, PT, R3, UR4, RZ ;  /* 0x0000000403037c10 */ /* 0x001fc8000fffe0ff */
[----:B------:R-:W-:-:S07]  /*08e0*/  ISETP.GE.OR P1, PT, R3, UR8, P1 ;  /* 0x0000000803007c0c */ /* 0x000fce0008f26670 */
[----:B------:R-:W0:Y:S01]  /*08f0*/  @!P0 LDC.64 R8, c[0x0][0x380] ;  /* 0x0000e000ff088b82 */ /* 0x000e220000000a00 */
[----:B------:R-:W-:Y:S02]  /*0900*/  @!P0 IMAD.IADD R21, R21, 0x1, R0 ;  /* 0x0000000115158824 */ /* 0x000fe400078e0200 */
[----:B------:R-:W-:-:S05]  /*0910*/  HFMA2 R0, -RZ, RZ, 0, 0 ;  /* 0x00000000ff007431 */ /* 0x000fca00000001ff */
[----:B------:R-:W1:Y:S01]  /*0920*/  @!P1 LDC.64 R10, c[0x0][0x388] ;  /* 0x0000e200ff0a9b82 */ /* 0x000e620000000a00 */
[----:B------:R-:W-:Y:S02]  /*0930*/  @!P1 IMAD R3, R3, UR9, R20 ;  /* 0x0000000903039c24 */ /* 0x000fe4000f8e0214 */
[----:B0-----:R-:W-:-:S05]  /*0940*/  @!P0 IMAD.WIDE.U32 R8, R21, 0x4, R8 ;  /* 0x0000000415088825 */ /* 0x001fca00078e0008 */
[----:B------:R-:W2:Y:S01]  /*0950*/  @!P0 LDG.E R0, desc[UR10][R8.64] ;  /* 0x0000000a08008981 */ /* 0x000ea2000c1e1900 */
[----:B-1----:R-:W-:Y:S01]  /*0960*/  @!P1 IMAD.WIDE R10, R3, 0x4, R10 ;  /* 0x00000004030a9825 */ /* 0x002fe200078e020a */
[----:B------:R-:W-:-:S06]  /*0970*/  MOV R3, RZ ;  /* 0x000000ff00037202 */ /* 0x000fcc0000000f00 */
[----:B------:R-:W3:Y:S01]  /*0980*/  @!P1 LDG.E R3, desc[UR10][R10.64] ;  /* 0x0000000a0a039981 */ /* 0x000ee2000c1e1900 */
[----:B------:R-:W0:Y:S02]  /*0990*/  S2R R4, SR_TID.Y ;  /* 0x0000000000047919 */ /* 0x000e240000002200 */
[C---:B0-----:R-:W-:Y:S02]  /*09a0*/  LEA R19, R4.reuse, R23, 0x2 ;  /* 0x0000001704137211 */ /* 0x041fe400078e10ff */
[----:B------:R-:W-:-:S03]  /*09b0*/  LEA R18, R4, UR5, 0x2 ;  /* 0x0000000504127c11 */ /* 0x000fc6000f8e10ff */
        /* <DEDUP_REMOVED lines=11> */
[----:B------:R-:W5:Y:S04]  /*0a70*/  LDS R0, [R18+0xc0] ;  /* 0x0000c00012007984 */ /* 0x000f680000000800 */
[----:B------:R-:W5:Y:S01]  /*0a80*/  LDS R3, [R18+0xe0] ;  /* 0x0000e00012037984 */ /* 0x000f620000000800 */
[----:B0-----:R-:W-:-:S04]  /*0a90*/  FFMA R4, R4, R12, R27 ;  /* 0x0000000c04047223 */ /* 0x001fc8000000001b */
[----:B-1----:R-:W-:-:S04]  /*0aa0*/  FFMA R5, R13, R5, R4 ;  /* 0x000000050d057223 */ /* 0x002fc80000000004 */
[----:B--2---:R-:W-:-:S04]  /*0ab0*/  FFMA R6, R14, R6, R5 ;  /* 0x000000060e067223 */ /* 0x004fc80000000005 */
[----:B---3--:R-:W-:-:S04]  /*0ac0*/  FFMA R7, R15, R7, R6 ;  /* 0x000000070f077223 */ /* 0x008fc80000000006 */
[----:B----4-:R-:W-:-:S04]  /*0ad0*/  FFMA R8, R8, R16, R7 ;  /* 0x0000001008087223 */ /* 0x010fc80000000007 */
[----:B-----5:R-:W-:-:S04]  /*0ae0*/  FFMA R9, R17, R9, R8 ;  /* 0x0000000911097223 */ /* 0x020fc80000000008 */
[----:B------:R-:W-:-:S04]  /*0af0*/  FFMA R0, R0, R10, R9 ;  /* 0x0000000a00007223 */ /* 0x000fc80000000009 */
[----:B------:R-:W-:Y:S01]  /*0b00*/  FFMA R27, R3, R11, R0 ;  /* 0x0000000b031b7223 */ /* 0x000fe20000000000 */
[----:B------:R-:W-:Y:S06]  /*0b10*/  BAR.SYNC.DEFER_BLOCKING 0x0 ;  /* 0x0000000000007b1d */ /* 0x000fec0000010000 */
.L_x_6:
[----:B------:R-:W0:Y:S01]  /*0b20*/  LDCU UR4, c[0x0][0x3a4] ;  /* 0x00007480ff0477ac */ /* 0x000e220008000800 */
[----:B------:R-:W1:Y:S01]  /*0b30*/  LDCU UR5, c[0x0][0x398] ;  /* 0x00007300ff0577ac */ /* 0x000e620008000800 */
[----:B0-----:R-:W-:-:S04]  /*0b40*/  ISETP.GE.AND P0, PT, R20, UR4, PT ;  /* 0x0000000414007c0c */ /* 0x001fc8000bf06270 */
[----:B-1----:R-:W-:-:S13]  /*0b50*/  ISETP.GE.OR P0, PT, R25, UR5, P0 ;  /* 0x0000000519007c0c */ /* 0x002fda0008706670 */
[----:B------:R-:W-:Y:S05]  /*0b60*/  @P0 EXIT ;  /* 0x000000000000094d */ /* 0x000fea0003800000 */
[----:B------:R-:W0:Y:S01]  /*0b70*/  LDC.64 R2, c[0x0][0x390] ;  /* 0x0000e400ff027b82 */ /* 0x000e220000000a00 */
[----:B------:R-:W-:-:S04]  /*0b80*/  IMAD R25, R25, UR4, R20 ;  /* 0x0000000419197c24 */ /* 0x000fc8000f8e0214 */
[----:B0-----:R-:W-:-:S05]  /*0b90*/  IMAD.WIDE.U32 R2, R25, 0x4, R2 ;  /* 0x0000000419027825 */ /* 0x001fca00078e0002 */
[----:B------:R-:W-:Y:S01]  /*0ba0*/  STG.E desc[UR10][R2.64], R27 ;  /* 0x0000001b02007986 */ /* 0x000fe2000c10190a */
[----:B------:R-:W-:Y:S05]  /*0bb0*/  EXIT ;  /* 0x000000000000794d */ /* 0x000fea0003800000 */
.L_x_9:
        /* <DEDUP_REMOVED lines=12> */
.L_x_29:


//--------------------- .text._Z9wmma_gemmP6__halfS0_Pfiiii --------------------------
	.section	.text._Z9wmma_gemmP6__halfS0_Pfiiii,"ax",@progbits
	.align	128
        .global         _Z9wmma_gemmP6__halfS0_Pfiiii
        .type           _Z9wmma_gemmP6__halfS0_Pfiiii,@function
        .size           _Z9wmma_gemmP6__halfS0_Pfiiii,(.L_x_30 - _Z9wmma_gemmP6__halfS0_Pfiiii)
        .other          _Z9wmma_gemmP6__halfS0_Pfiiii,@"STO_CUDA_ENTRY STV_DEFAULT"
_Z9wmma_gemmP6__halfS0_Pfiiii:
.text._Z9wmma_gemmP6__halfS0_Pfiiii:
[----:B------:R-:W-:Y:S01]  /*0000*/  LDC R1, c[0x0][0x37c] ;  /* 0x0000df00ff017b82 */ /* 0x000fe20000000800 */
[----:B------:R-:W0:Y:S07]  /*0010*/  S2R R3, SR_TID.X ;  /* 0x0000000000037919 */ /* 0x000e2e0000002100 */
[----:B------:R-:W0:Y:S01]  /*0020*/  S2UR UR4, SR_CTAID.X ;  /* 0x00000000000479c3 */ /* 0x000e220000002500 */
[----:B------:R-:W1:Y:S01]  /*0030*/  LDCU UR7, c[0x0][0x39c] ;  /* 0x00007380ff0777ac */ /* 0x000e620008000800 */
[----:B------:R-:W-:Y:S01]  /*0040*/  CS2R R10, SRZ ;  /* 0x00000000000a7805 */ /* 0x000fe2000001ff00 */
[----:B------:R-:W2:Y:S01]  /*0050*/  S2R R2, SR_TID.Y ;  /* 0x0000000000027919 */ /* 0x000ea20000002200 */
[----:B------:R-:W-:-:S02]  /*0060*/  CS2R R8, SRZ ;  /* 0x0000000000087805 */ /* 0x000fc4000001ff00 */
[----:B------:R-:W-:Y:S02]  /*0070*/  CS2R R6, SRZ ;  /* 0x0000000000067805 */ /* 0x000fe4000001ff00 */
[----:B------:R-:W-:Y:S01]  /*0080*/  CS2R R4, SRZ ;  /* 0x0000000000047805 */ /* 0x000fe2000001ff00 */
[----:B------:R-:W3:Y:S01]  /*0090*/  LDCU.64 UR10, c[0x0][0x358] ;  /* 0x00006b00ff0a77ac */ /* 0x000ee20008000a00 */
[----:B------:R-:W0:Y:S08]  /*00a0*/  LDC R0, c[0x0][0x360] ;  /* 0x0000d800ff007b82 */ /* 0x000e300000000800 */
[----:B------:R-:W2:Y:S01]  /*00b0*/  S2UR UR5, SR_CTAID.Y ;  /* 0x00000000000579c3 */ /* 0x000ea20000002600 */
[----:B-1----:R-:W-:-:S07]  /*00c0*/  UISETP.GE.AND UP0, UPT, UR7, 0x1, UPT ;  /* 0x000000010700788c */ /* 0x002fce000bf06270 */
[----:B------:R-:W2:Y:S01]  /*00d0*/  LDC R25, c[0x0][0x364] ;  /* 0x0000d900ff197b82 */ /* 0x000ea20000000800 */
[----:B0-----:R-:W-:-:S05]  /*00e0*/  IMAD R0, R0, UR4, R3 ;  /* 0x0000000400007c24 */ /* 0x001fca000f8e0203 */
[----:B------:R-:W-:-:S04]  /*00f0*/  SHF.R.U32.HI R0, RZ, 0x1, R0 ;  /* 0x00000001ff007819 */ /* 0x000fc80000011600 */
[----:B------:R-:W-:Y:S01]  /*0100*/  LOP3.LUT R27, R0, 0x7ffffff0, RZ, 0xc0, !PT ;  /* 0x7ffffff0001b7812 */ /* 0x000fe200078ec0ff */
[----:B--2---:R-:W-:-:S04]  /*0110*/  IMAD R25, R25, UR5, R2 ;  /* 0x0000000519197c24 */ /* 0x004fc8000f8e0202 */
[----:B------:R-:W-:Y:S01]  /*0120*/  IMAD.SHL.U32 R25, R25, 0x10, RZ ;  /* 0x0000001019197824 */ /* 0x000fe200078e00ff */
[----:B---3--:R-:W-:Y:S06]  /*0130*/  BRA.U !UP0, `(.L_x_10) ;  /* 0x0000001108187547 */ /* 0x008fec000b800000 */
[----:B------:R-:W-:Y:S01]  /*0140*/  UISETP.GE.U32.AND UP0, UPT, UR7, 0x31, UPT ;  /* 0x000000310700788c */ /* 0x000fe2000bf06070 */
[----:B------:R-:W-:Y:S01]  /*0150*/  IMAD.MOV.U32 R18, RZ, RZ, RZ ;  /* 0x000000ffff127224 */ /* 0x000fe200078e00ff */
[----:B------:R-:W-:Y:S01]  /*0160*/  UIADD3 UR4, UPT, UPT, UR7, -0x1, URZ ;  /* 0xffffffff07047890 */ /* 0x000fe2000fffe0ff */
[----:B------:R-:W-:Y:S01]  /*0170*/  IMAD.MOV.U32 R11, RZ, RZ, RZ ;  /* 0x000000ffff0b7224 */ /* 0x000fe200078e00ff */
[----:B------:R-:W0:Y:S02]  /*0180*/  LDCU.64 UR16, c[0x0][0x388] ;  /* 0x00007100ff1077ac */ /* 0x000e240008000a00 */
[----:B------:R-:W-:-:S03]  /*0190*/  ULEA.HI UR4, UR4, 0x1, URZ, 0x1c ;  /* 0x0000000104047891 */ /* 0x000fc6000f8fe0ff */
[----:B------:R-:W-:Y:S09]  /*01a0*/  BRA.U !UP0, `(.L_x_11) ;  /* 0x0000000d08107547 */ /* 0x000ff2000b800000 */
[----:B------:R-:W1:Y:S01]  /*01b0*/  LDCU UR6, c[0x0][0x3a4] ;  /* 0x00007480ff0677ac */ /* 0x000e620008000800 */
[----:B------:R-:W-:Y:S01]  /*01c0*/  IMAD R19, R27, UR7, RZ ;  /* 0x000000071b137c24 */ /* 0x000fe2000f8e02ff */
[----:B------:R-:W-:Y:S01]  /*01d0*/  BSSY.RECONVERGENT B0, `(.L_x_11) ;  /* 0x00000c1000007945 */ /* 0x000fe20003800200 */
[----:B------:R-:W-:Y:S01]  /*01e0*/  IMAD.MOV.U32 R0, RZ, RZ, RZ ;  /* 0x000000ffff007224 */ /* 0x000fe200078e00ff */
[----:B------:R-:W2:Y:S01]  /*01f0*/  LDCU UR9, c[0x0][0x398] ;  /* 0x00007300ff0977ac */ /* 0x000ea20008000800 */
[----:B------:R-:W-:Y:S01]  /*0200*/  IMAD.MOV.U32 R18, RZ, RZ, RZ ;  /* 0x000000ffff127224 */ /* 0x000fe200078e00ff */
[----:B------:R-:W-:Y:S02]  /*0210*/  CS2R R10, SRZ ;  /* 0x00000000000a7805 */ /* 0x000fe4000001ff00 */
[----:B------:R-:W-:Y:S01]  /*0220*/  CS2R R8, SRZ ;  /* 0x0000000000087805 */ /* 0x000fe2000001ff00 */
[----:B------:R-:W-:Y:S01]  /*0230*/  ULOP3.LUT UR5, UR4, 0x1ffffffc, URZ, 0xc0, !UPT ;  /* 0x1ffffffc04057892 */ /* 0x000fe2000f8ec0ff */
[----:B------:R-:W-:-:S02]  /*0240*/  CS2R R6, SRZ ;  /* 0x0000000000067805 */ /* 0x000fc4000001ff00 */
[----:B------:R-:W-:Y:S01]  /*0250*/  CS2R R4, SRZ ;  /* 0x0000000000047805 */ /* 0x000fe2000001ff00 */
[----:B------:R-:W3:Y:S01]  /*0260*/  LDCU UR14, c[0x0][0x398] ;  /* 0x00007300ff0e77ac */ /* 0x000ee20008000800 */
[----:B------:R-:W-:Y:S01]  /*0270*/  UIADD3 UR5, UPT, UPT, -UR5, URZ, URZ ;  /* 0x000000ff05057290 */ /* 0x000fe2000fffe1ff */
[----:B------:R-:W4:Y:S01]  /*0280*/  LDCU.64 UR12, c[0x0][0x388] ;  /* 0x00007100ff0c77ac */ /* 0x000f220008000a00 */
[----:B-1----:R-:W-:Y:S01]  /*0290*/  UIMAD UR7, UR6, 0x30, URZ ;  /* 0x00000030060778a4 */ /* 0x002fe2000f8e02ff */
[----:B--2---:R-:W-:Y:S01]  /*02a0*/  ISETP.GE.AND P0, PT, R27, UR9, PT ;  /* 0x000000091b007c0c */ /* 0x004fe2000bf06270 */
[----:B------:R-:W-:Y:S02]  /*02b0*/  USHF.L.U32 UR8, UR6, 0x5, URZ ;  /* 0x0000000506087899 */ /* 0x000fe400080006ff */
[----:B------:R-:W-:Y:S01]  /*02c0*/  IMAD.U32 R17, RZ, RZ, UR5 ;  /* 0x00000005ff117e24 */ /* 0x000fe2000f8e00ff */
[----:B------:R-:W-:Y:S01]  /*02d0*/  USHF.L.U32 UR4, UR6, 0x4, URZ ;  /* 0x0000000406047899 */ /* 0x000fe200080006ff */
[----:B------:R-:W-:-:S02]  /*02e0*/  IMAD.U32 R2, RZ, RZ, UR7 ;  /* 0x00000007ff027e24 */ /* 0x000fc4000f8e00ff */
[----:B------:R-:W-:-:S03]  /*02f0*/  IMAD.U32 R3, RZ, RZ, UR8 ;  /* 0x00000008ff037e24 */ /* 0x000fc6000f8e00ff */
[----:B---3--:R-:W-:-:S07]  /*0300*/  IMAD.U32 R16, RZ, RZ, UR4 ;  /* 0x00000004ff107e24 */ /* 0x008fce000f8e00ff */
.L_x_16:
[----:B------:R-:W-:Y:S05]  /*0310*/  @P0 BRA `(.L_x_12) ;  /* 0x0000000000980947 */ /* 0x000fea0003800000 */
[----:B------:R-:W1:Y:S01]  /*0320*/  S2R R12, SR_LANEID ;  /* 0x00000000000c7919 */ /* 0x000e620000000000 */
[----:B------:R-:W2:Y:S01]  /*0330*/  LDC R21, c[0x0][0x39c] ;  /* 0x0000e700ff157b82 */ /* 0x000ea20000000800 */
[----:B------:R-:W-:-:S07]  /*0340*/  IMAD.MOV.U32 R13, RZ, RZ, RZ ;  /* 0x000000ffff0d7224 */ /* 0x000fce00078e00ff */
[----:B------:R-:W3:Y:S01]  /*0350*/  LDC.64 R22, c[0x0][0x380] ;  /* 0x0000e000ff167b82 */ /* 0x000ee20000000a00 */
[----:B--2---:R-:W-:Y:S02]  /*0360*/  SHF.R.U32.HI R15, RZ, 0x1, R21 ;  /* 0x00000001ff0f7819 */ /* 0x004fe40000011615 */
[----:B-1----:R-:W-:Y:S01]  /*0370*/  SHF.R.U32.HI R20, RZ, 0x2, R12 ;  /* 0x00000002ff147819 */ /* 0x002fe2000001160c */
[----:B---3--:R-:W-:Y:S01]  /*0380*/  IMAD.WIDE.U32 R22, R19, 0x2, R22 ;  /* 0x0000000213167825 */ /* 0x008fe200078e0016 */
[----:B------:R-:W-:-:S05]  /*0390*/  LOP3.LUT R12, R12, 0x3, RZ, 0xc0, !PT ;  /* 0x000000030c0c7812 */ /* 0x000fca00078ec0ff */
[----:B------:R-:W-:-:S03]  /*03a0*/  IMAD.WIDE.U32 R14, R20, R15, R12 ;  /* 0x0000000f140e7225 */ /* 0x000fc600078e000c */
[----:B------:R-:W-:-:S04]  /*03b0*/  LEA R28, P0, R14, R22, 0x2 ;  /* 0x000000160e1c7211 */ /* 0x000fc800078010ff */
[----:B------:R-:W-:Y:S02]  /*03c0*/  LEA.HI.X R29, R14, R23, R15, 0x2, P0 ;  /* 0x000000170e1d7211 */ /* 0x000fe400000f140f */
[----:B------:R-:W1:Y:S01]  /*03d0*/  LDC R15, c[0x0][0x3a4] ;  /* 0x0000e900ff0f7b82 */ /* 0x000e620000000800 */
[----:B------:R-:W-:Y:S02]  /*03e0*/  IADD3 R14, P0, PT, R25, R0, RZ ;  /* 0x00000000190e7210 */ /* 0x000fe40007f1e0ff */
[----:B-1----:R-:W-:-:S05]  /*03f0*/  SHF.R.U32.HI R23, RZ, 0x1, R15 ;  /* 0x00000001ff177819 */ /* 0x002fca000001160f */
[----:B------:R-:W-:Y:S01]  /*0400*/  IMAD.WIDE.U32 R12, R20, R23, R12 ;  /* 0x00000017140c7225 */ /* 0x000fe200078e000c */
[----:B------:R-:W-:Y:S02]  /*0410*/  LEA.HI.X.SX32 R20, R0, RZ, 0x1, P0 ;  /* 0x000000ff00147211 */ /* 0x000fe400000f0eff */
[----:B----4-:R-:W-:-:S04]  /*0420*/  LEA R23, P0, R14, UR12, 0x1 ;  /* 0x0000000c0e177c11 */ /* 0x010fc8000f8008ff */
[----:B------:R-:W-:Y:S01]  /*0430*/  LEA.HI.X R14, R14, UR13, R20, 0x1, P0 ;  /* 0x0000000d0e0e7c11 */ /* 0x000fe200080f0c14 */
[----:B------:R-:W-:Y:S01]  /*0440*/  IMAD.WIDE.U32 R20, R21, 0x10, R28 ;  /* 0x0000001015147825 */ /* 0x000fe200078e001c */
[----:B------:R-:W-:-:S04]  /*0450*/  LEA R22, P0, R12, R23, 0x2 ;  /* 0x000000170c167211 */ /* 0x000fc800078010ff */
[----:B------:R-:W-:Y:S02]  /*0460*/  LEA.HI.X R23, R12, R14, R13, 0x2, P0 ;  /* 0x0000000e0c177211 */ /* 0x000fe400000f140d */
[----:B------:R-:W2:Y:S04]  /*0470*/  LDG.E R12, desc[UR10][R28.64] ;  /* 0x0000000a1c0c7981 */ /* 0x000ea8000c1e1900 */
[----:B------:R1:W2:Y:S04]  /*0480*/  LDG.E R14, desc[UR10][R28.64+0x10] ;  /* 0x0000100a1c0e7981 */ /* 0x0002a8000c1e1900 */
[----:B------:R-:W3:Y:S04]  /*0490*/  LDG.E R26, desc[UR10][R22.64] ;  /* 0x0000000a161a7981 */ /* 0x000ee8000c1e1900 */
[----:B------:R-:W2:Y:S01]  /*04a0*/  LDG.E R13, desc[UR10][R20.64] ;  /* 0x0000000a140d7981 */ /* 0x000ea2000c1e1900 */
[----:B-1----:R-:W-:-:S03]  /*04b0*/  IMAD.WIDE.U32 R28, R15, 0x10, R22 ;  /* 0x000000100f1c7825 */ /* 0x002fc600078e0016 */
[----:B------:R3:W2:Y:S04]  /*04c0*/  LDG.E R15, desc[UR10][R20.64+0x10] ;  /* 0x0000100a140f7981 */ /* 0x0006a8000c1e1900 */
[----:B------:R-:W4:Y:S04]  /*04d0*/  LDG.E R22, desc[UR10][R22.64+0x10] ;  /* 0x0000100a16167981 */ /* 0x000f28000c1e1900 */
[----:B------:R-:W5:Y:S04]  /*04e0*/  LDG.E R24, desc[UR10][R28.64] ;  /* 0x0000000a1c187981 */ /* 0x000f68000c1e1900 */
[----:B------:R-:W2:Y:S01]  /*04f0*/  LDG.E R23, desc[UR10][R28.64+0x10] ;  /* 0x0000100a1c177981 */ /* 0x000ea2000c1e1900 */
[----:B------:R-:W-:Y:S05]  /*0500*/  WARPSYNC.ALL ;  /* 0x0000000000007948 */ /* 0x000fea0003800000 */
[----:B---3--:R-:W-:Y:S04]  /*0510*/  MOVM.16.MT88 R20, R26 ;  /* 0x000000001a14723a */ /* 0x008fe80000000000 */
[----:B----4-:R-:W-:Y:S04]  /*0520*/  MOVM.16.MT88 R22, R22 ;  /* 0x000000001616723a */ /* 0x010fe80000000000 */
[----:B-----5:R-:W1:Y:S04]  /*0530*/  MOVM.16.MT88 R21, R24 ;  /* 0x000000001815723a */ /* 0x020e680000000000 */
[----:B--2---:R-:W2:Y:S01]  /*0540*/  MOVM.16.MT88 R23, R23 ;  /* 0x000000001717723a */ /* 0x004ea20000000000 */
[C---:B-1----:R-:W-:Y:S08]  /*0550*/  HMMA.16816.F32 R4, R12.reuse, R20, R4 ;  /* 0x000000140c04723c */ /* 0x042ff00000001804 */
[----:B--2---:R-:W-:-:S15]  /*0560*/  HMMA.16816.F32 R8, R12, R22, R8 ;  /* 0x000000160c08723c */ /* 0x004fde0000001808 */
[----:B------:R-:W-:-:S05]  /*0570*/  NOP ;  /* 0x0000000000007918 */ /* 0x000fca0000000000 */
.L_x_12:
[----:B------:R-:W-:-:S13]  /*0580*/  ISETP.GE.AND P0, PT, R27, UR14, PT ;  /* 0x0000000e1b007c0c */ /* 0x000fda000bf06270 */
[----:B------:R-:W-:Y:S05]  /*0590*/  @P0 BRA `(.L_x_13) ;  /* 0x0000000000a00947 */ /* 0x000fea0003800000 */
[----:B------:R-:W1:Y:S01]  /*05a0*/  S2R R12, SR_LANEID ;  /* 0x00000000000c7919 */ /* 0x000e620000000000 */
[----:B------:R-:W2:Y:S01]  /*05b0*/  LDC R29, c[0x0][0x39c] ;  /* 0x0000e700ff1d7b82 */ /* 0x000ea20000000800 */
[----:B------:R-:W-:Y:S01]  /*05c0*/  IMAD.MOV.U32 R13, RZ, RZ, RZ ;  /* 0x000000ffff0d7224 */ /* 0x000fe200078e00ff */
[----:B------:R-:W3:Y:S06]  /*05d0*/  S2R R26, SR_LANEID ;  /* 0x00000000001a7919 */ /* 0x000eec0000000000 */
[----:B------:R-:W5:Y:S08]  /*05e0*/  LDC.64 R20, c[0x0][0x380] ;  /* 0x0000e000ff147b82 */ /* 0x000f700000000a00 */
[----:B------:R-:W0:Y:S01]  /*05f0*/  LDC R24, c[0x0][0x3a4] ;  /* 0x0000e900ff187b82 */ /* 0x000e220000000800 */
[----:B--2---:R-:W-:-:S02]  /*0600*/  SHF.R.U32.HI R14, RZ, 0x1, R29 ;  /* 0x00000001ff0e7819 */ /* 0x004fc4000001161d */
[----:B-1----:R-:W-:Y:S01]  /*0610*/  SHF.R.U32.HI R15, RZ, 0x2, R12 ;  /* 0x00000002ff0f7819 */ /* 0x002fe2000001160c */
[----:B-----5:R-:W-:Y:S01]  /*0620*/  IMAD.WIDE.U32 R20, R19, 0x2, R20 ;  /* 0x0000000213147825 */ /* 0x020fe200078e0014 */
[----:B------:R-:W-:Y:S02]  /*0630*/  LOP3.LUT R12, R12, 0x3, RZ, 0xc0, !PT ;  /* 0x000000030c0c7812 */ /* 0x000fe400078ec0ff */
[----:B---3--:R-:W-:-:S03]  /*0640*/  SHF.R.U32.HI R26, RZ, 0x2, R26 ;  /* 0x00000002ff1a7819 */ /* 0x008fc6000001161a */
[----:B------:R-:W-:-:S03]  /*0650*/  IMAD.WIDE.U32 R14, R15, R14, R12 ;  /* 0x0000000e0f0e7225 */ /* 0x000fc600078e000c */
[----:B------:R-:W-:-:S04]  /*0660*/  LEA R22, P1, R14, R20, 0x2 ;  /* 0x000000140e167211 */ /* 0x000fc800078210ff */
[----:B------:R-:W-:Y:S02]  /*0670*/  LEA.HI.X R23, R14, R21, R15, 0x2, P1 ;  /* 0x000000150e177211 */ /* 0x000fe400008f140f */
[----:B0-----:R-:W-:Y:S01]  /*0680*/  SHF.R.U32.HI R15, RZ, 0x1, R24 ;  /* 0x00000001ff0f7819 */ /* 0x001fe20000011618 */
[----:B------:R-:W-:-:S04]  /*0690*/  IMAD.WIDE.U32 R28, R29, 0x10, R22 ;  /* 0x000000101d1c7825 */ /* 0x000fc800078e0016 */
[----:B------:R-:W-:Y:S01]  /*06a0*/  IMAD.WIDE.U32 R12, R26, R15, R12 ;  /* 0x0000000f1a0c7225 */ /* 0x000fe200078e000c */
[----:B------:R-:W-:-:S04]  /*06b0*/  IADD3 R15, P1, PT, R25, R16, RZ ;  /* 0x00000010190f7210 */ /* 0x000fc80007f3e0ff */
[----:B------:R-:W-:Y:S02]  /*06c0*/  LEA.HI.X.SX32 R14, R16, RZ, 0x1, P1 ;  /* 0x000000ff100e7211 */ /* 0x000fe400008f0eff */
[----:B----4-:R-:W-:-:S04]  /*06d0*/  LEA R21, P1, R15, UR12, 0x1 ;  /* 0x0000000c0f157c11 */ /* 0x010fc8000f8208ff */
[----:B------:R-:W-:Y:S02]  /*06e0*/  LEA.HI.X R15, R15, UR13, R14, 0x1, P1 ;  /* 0x0000000d0f0f7c11 */ /* 0x000fe400088f0c0e */
[C---:B------:R-:W-:Y:S01]  /*06f0*/  LEA R20, P1, R12.reuse, R21, 0x2 ;  /* 0x000000150c147211 */ /* 0x040fe200078210ff */
[----:B------:R-:W2:Y:S03]  /*0700*/  LDG.E R14, desc[UR10][R22.64+0x30] ;  /* 0x0000300a160e7981 */ /* 0x000ea6000c1e1900 */
[----:B------:R-:W-:Y:S02]  /*0710*/  LEA.HI.X R21, R12, R15, R13, 0x2, P1 ;  /* 0x0000000f0c157211 */ /* 0x000fe400008f140d */
[----:B------:R-:W2:Y:S04]  /*0720*/  LDG.E R13, desc[UR10][R28.64+0x20] ;  /* 0x0000200a1c0d7981 */ /* 0x000ea8000c1e1900 */
[----:B------:R0:W2:Y:S04]  /*0730*/  LDG.E R15, desc[UR10][R28.64+0x30] ;  /* 0x0000300a1c0f7981 */ /* 0x0000a8000c1e1900 */
[----:B------:R-:W2:Y:S01]  /*0740*/  LDG.E R12, desc[UR10][R22.64+0x20] ;  /* 0x0000200a160c7981 */ /* 0x000ea2000c1e1900 */
[----:B0-----:R-:W-:-:S03]  /*0750*/  IMAD.WIDE.U32 R28, R24, 0x10, R20 ;  /* 0x00000010181c7825 */ /* 0x001fc600078e0014 */
[----:B------:R-:W3:Y:S04]  /*0760*/  LDG.E R24, desc[UR10][R20.64] ;  /* 0x0000000a14187981 */ /* 0x000ee8000c1e1900 */
[----:B------:R3:W4:Y:S04]  /*0770*/  LDG.E R22, desc[UR10][R20.64+0x10] ;  /* 0x0000100a14167981 */ /* 0x000728000c1e1900 */
[----:B------:R-:W5:Y:S04]  /*0780*/  LDG.E R26, desc[UR10][R28.64] ;  /* 0x0000000a1c1a7981 */ /* 0x000f68000c1e1900 */
[----:B------:R-:W2:Y:S01]  /*0790*/  LDG.E R23, desc[UR10][R28.64+0x10] ;  /* 0x0000100a1c177981 */ /* 0x000ea2000c1e1900 */
[----:B------:R-:W-:Y:S05]  /*07a0*/  WARPSYNC.ALL ;  /* 0x0000000000007948 */ /* 0x000fea0003800000 */
[----:B---3--:R-:W-:Y:S04]  /*07b0*/  MOVM.16.MT88 R20, R24 ;  /* 0x000000001814723a */ /* 0x008fe80000000000 */
[----:B----4-:R-:W-:Y:S04]  /*07c0*/  MOVM.16.MT88 R22, R22 ;  /* 0x000000001616723a */ /* 0x010fe80000000000 */
[----:B-----5:R-:W0:Y:S04]  /*07d0*/  MOVM.16.MT88 R21, R26 ;  /* 0x000000001a15723a */ /* 0x020e280000000000 */
[----:B--2---:R-:W1:Y:S01]  /*07e0*/  MOVM.16.MT88 R23, R23 ;  /* 0x000000001717723a */ /* 0x004e620000000000 */
[C---:B0-----:R-:W-:Y:S08]  /*07f0*/  HMMA.16816.F32 R4, R12.reuse, R20, R4 ;  /* 0x000000140c04723c */ /* 0x041ff00000001804 */
[----:B-1----:R-:W-:-:S15]  /*0800*/  HMMA.16816.F32 R8, R12, R22, R8 ;  /* 0x000000160c08723c */ /* 0x002fde0000001808 */
[----:B------:R-:W-:-:S05]  /*0810*/  NOP ;  /* 0x0000000000007918 */ /* 0x000fca0000000000 */
.L_x_13:
        /* <DEDUP_REMOVED lines=41> */
.L_x_14:
        /* <DEDUP_REMOVED lines=41> */
.L_x_15:
[----:B------:R-:W1:Y:S01]  /*0d40*/  LDC R13, c[0x0][0x3a4] ;  /* 0x0000e900ff0d7b82 */ /* 0x000e620000000800 */
[----:B------:R-:W-:Y:S02]  /*0d50*/  VIADD R17, R17, 0x4 ;  /* 0x0000000411117836 */ /* 0x000fe40000000000 */
[----:B------:R-:W-:Y:S02]  /*0d60*/  VIADD R18, R18, 0x40 ;  /* 0x0000004012127836 */ /* 0x000fe40000000000 */
[----:B------:R-:W-:Y:S01]  /*0d70*/  VIADD R19, R19, 0x40 ;  /* 0x0000004013137836 */ /* 0x000fe20000000000 */
[----:B------:R-:W-:Y:S01]  /*0d80*/  ISETP.NE.AND P1, PT, R17, RZ, PT ;  /* 0x000000ff1100720c */ /* 0x000fe20003f25270 */
[C---:B-1----:R-:W-:Y:S02]  /*0d90*/  IMAD R2, R13.reuse, 0x40, R2 ;  /* 0x000000400d027824 */ /* 0x042fe400078e0202 */
[C---:B------:R-:W-:Y:S02]  /*0da0*/  IMAD R3, R13.reuse, 0x40, R3 ;  /* 0x000000400d037824 */ /* 0x040fe400078e0203 */
[----:B------:R-:W-:-:S02]  /*0db0*/  IMAD R16, R13, 0x40, R16 ;  /* 0x000000400d107824 */ /* 0x000fc400078e0210 */
[----:B------:R-:W-:-:S06]  /*0dc0*/  IMAD R0, R13, 0x40, R0 ;  /* 0x000000400d007824 */ /* 0x000fcc00078e0200 */
[----:B------:R-:W-:Y:S05]  /*0dd0*/  @P1 BRA `(.L_x_16) ;  /* 0xfffffff4004c1947 */ /* 0x000fea000383ffff */
[----:B0---4-:R-:W-:Y:S05]  /*0de0*/  BSYNC.RECONVERGENT B0 ;  /* 0x0000000000007941 */ /* 0x011fea0003800200 */
.L_x_11:
[----:B------:R-:W1:Y:S01]  /*0df0*/  LDCU UR5, c[0x0][0x39c] ;  /* 0x00007380ff0577ac */ /* 0x000e620008000800 */
[----:B------:R-:W-:Y:S01]  /*0e00*/  BSSY.RECONVERGENT B0, `(.L_x_10) ;  /* 0x0000039000007945 */ /* 0x000fe20003800200 */
[----:B-1----:R-:W-:-:S04]  /*0e10*/  UIADD3 UR4, UPT, UPT, UR5, -0x1, URZ ;  /* 0xffffffff05047890 */ /* 0x002fc8000fffe0ff */
[----:B------:R-:W-:-:S04]  /*0e20*/  ULEA.HI UR4, UR4, 0x1, URZ, 0x1c ;  /* 0x0000000104047891 */ /* 0x000fc8000f8fe0ff */
[----:B------:R-:W-:-:S09]  /*0e30*/  ULOP3.LUT UP0, UR4, UR4, 0x3, URZ, 0xc0, !UPT ;  /* 0x0000000304047892 */ /* 0x000fd2000f80c0ff */
[----:B------:R-:W-:Y:S05]  /*0e40*/  BRA.U !UP0, `(.L_x_17) ;  /* 0x0000000108d07547 */ /* 0x000fea000b800000 */
[----:B------:R-:W1:Y:S01]  /*0e50*/  LDCU UR7, c[0x0][0x398] ;  /* 0x00007300ff0777ac */ /* 0x000e620008000800 */
[----:B------:R-:W-:Y:S01]  /*0e60*/  IMAD R0, R27, UR5, R18 ;  /* 0x000000051b007c24 */ /* 0x000fe2000f8e0212 */
[----:B------:R-:W2:Y:S01]  /*0e70*/  LDCU UR6, c[0x0][0x3a4] ;  /* 0x00007480ff0677ac */ /* 0x000ea20008000800 */
[----:B------:R-:W-:-:S06]  /*0e80*/  UIADD3 UR4, UPT, UPT, -UR4, URZ, URZ ;  /* 0x000000ff04047290 */ /* 0x000fcc000fffe1ff */
[----:B------:R-:W-:Y:S01]  /*0e90*/  IMAD.U32 R2, RZ, RZ, UR4 ;  /* 0x00000004ff027e24 */ /* 0x000fe2000f8e00ff */
[----:B-1----:R-:W-:Y:S01]  /*0ea0*/  ISETP.GE.AND P0, PT, R27, UR7, PT ;  /* 0x000000071b007c0c */ /* 0x002fe2000bf06270 */
[----:B--2---:R-:W-:-:S12]  /*0eb0*/  IMAD R18, R18, UR6, RZ ;  /* 0x0000000612127c24 */ /* 0x004fd8000f8e02ff */
.L_x_19:
[----:B------:R-:W-:Y:S05]  /*0ec0*/  @P0 BRA `(.L_x_18) ;  /* 0x0000000000980947 */ /* 0x000fea0003800000 */
[----:B------:R-:W1:Y:S01]  /*0ed0*/  S2R R12, SR_LANEID ;  /* 0x00000000000c7919 */ /* 0x000e620000000000 */
[----:B------:R-:W2:Y:S01]  /*0ee0*/  LDC R23, c[0x0][0x3a4] ;  /* 0x0000e900ff177b82 */ /* 0x000ea20000000800 */
[----:B------:R-:W-:Y:S01]  /*0ef0*/  IADD3 R3, P1, PT, R25, R18, RZ ;  /* 0x0000001219037210 */ /* 0x000fe20007f3e0ff */
[----:B------:R-:W-:-:S03]  /*0f00*/  IMAD.MOV.U32 R13, RZ, RZ, RZ ;  /* 0x000000ffff0d7224 */ /* 0x000fc600078e00ff */
[----:B------:R-:W-:Y:S02]  /*0f10*/  LEA.HI.X.SX32 R20, R18, RZ, 0x1, P1 ;  /* 0x000000ff12147211 */ /* 0x000fe400008f0eff */
[C---:B0-----:R-:W-:Y:S01]  /*0f20*/  LEA R21, P1, R3.reuse, UR16, 0x1 ;  /* 0x0000001003157c11 */ /* 0x041fe2000f8208ff */
[----:B------:R-:W0:Y:S03]  /*0f30*/  LDC R19, c[0x0][0x39c] ;  /* 0x0000e700ff137b82 */ /* 0x000e260000000800 */
[----:B------:R-:W-:-:S05]  /*0f40*/  LEA.HI.X R3, R3, UR17, R20, 0x1, P1 ;  /* 0x0000001103037c11 */ /* 0x000fca00088f0c14 */
[----:B------:R-:W3:Y:S01]  /*0f50*/  LDC.64 R14, c[0x0][0x380] ;  /* 0x0000e000ff0e7b82 */ /* 0x000ee20000000a00 */
[----:B--2---:R-:W-:Y:S02]  /*0f60*/  SHF.R.U32.HI R16, RZ, 0x1, R23 ;  /* 0x00000001ff107819 */ /* 0x004fe40000011617 */
[----:B-1----:R-:W-:Y:S02]  /*0f70*/  SHF.R.U32.HI R29, RZ, 0x2, R12 ;  /* 0x00000002ff1d7819 */ /* 0x002fe4000001160c */
[----:B------:R-:W-:Y:S02]  /*0f80*/  LOP3.LUT R12, R12, 0x3, RZ, 0xc0, !PT ;  /* 0x000000030c0c7812 */ /* 0x000fe400078ec0ff */
[----:B0-----:R-:W-:-:S03]  /*0f90*/  SHF.R.U32.HI R24, RZ, 0x1, R19 ;  /* 0x00000001ff187819 */ /* 0x001fc60000011613 */
[----:B------:R-:W-:-:S03]  /*0fa0*/  IMAD.WIDE.U32 R16, R29, R16, R12 ;  /* 0x000000101d107225 */ /* 0x000fc600078e000c */
[----:B------:R-:W-:-:S04]  /*0fb0*/  LEA R20, P1, R16, R21, 0x2 ;  /* 0x0000001510147211 */ /* 0x000fc800078210ff */
[----:B------:R-:W-:-:S03]  /*0fc0*/  LEA.HI.X R21, R16, R3, R17, 0x2, P1 ;  /* 0x0000000310157211 */ /* 0x000fc600008f1411 */
[----:B------:R-:W-:Y:S02]  /*0fd0*/  IMAD.WIDE.U32 R22, R23, 0x10, R20 ;  /* 0x0000001017167825 */ /* 0x000fe400078e0014 */
[----:B------:R-:W2:Y:S04]  /*0fe0*/  LDG.E R16, desc[UR10][R20.64] ;  /* 0x0000000a14107981 */ /* 0x000ea8000c1e1900 */
[----:B------:R-:W4:Y:S04]  /*0ff0*/  LDG.E R17, desc[UR10][R22.64] ;  /* 0x0000000a16117981 */ /* 0x000f28000c1e1900 */
[----:B------:R0:W5:Y:S04]  /*1000*/  LDG.E R3, desc[UR10][R22.64+0x10] ;  /* 0x0000100a16037981 */ /* 0x000168000c1e1900 */
[----:B------:R5:W5:Y:S01]  /*1010*/  LDG.E R20, desc[UR10][R20.64+0x10] ;  /* 0x0000100a14147981 */ /* 0x000b62000c1e1900 */
[----:B------:R-:W-:-:S04]  /*1020*/  IMAD.WIDE.U32 R12, R29, R24, R12 ;  /* 0x000000181d0c7225 */ /* 0x000fc800078e000c */
[----:B---3--:R-:W-:-:S03]  /*1030*/  IMAD.WIDE.U32 R14, R0, 0x2, R14 ;  /* 0x00000002000e7825 */ /* 0x008fc600078e000e */
[----:B------:R-:W-:-:S04]  /*1040*/  LEA R28, P1, R12, R14, 0x2 ;  /* 0x0000000e0c1c7211 */ /* 0x000fc800078210ff */
[----:B------:R-:W-:-:S03]  /*1050*/  LEA.HI.X R29, R12, R15, R13, 0x2, P1 ;  /* 0x0000000f0c1d7211 */ /* 0x000fc600008f140d */
[----:B0-----:R-:W-:Y:S02]  /*1060*/  IMAD.WIDE.U32 R22, R19, 0x10, R28 ;  /* 0x0000001013167825 */ /* 0x001fe400078e001c */
[----:B------:R-:W3:Y:S04]  /*1070*/  LDG.E R12, desc[UR10][R28.64] ;  /* 0x0000000a1c0c7981 */ /* 0x000ee8000c1e1900 */
[----:B------:R-:W3:Y:S04]  /*1080*/  LDG.E R14, desc[UR10][R28.64+0x10] ;  /* 0x0000100a1c0e7981 */ /* 0x000ee8000c1e1900 */
[----:B------:R-:W3:Y:S04]  /*1090*/  LDG.E R13, desc[UR10][R22.64] ;  /* 0x0000000a160d7981 */ /* 0x000ee8000c1e1900 */
[----:B------:R-:W3:Y:S01]  /*10a0*/  LDG.E R15, desc[UR10][R22.64+0x10] ;  /* 0x0000100a160f7981 */ /* 0x000ee2000c1e1900 */
[----:B------:R-:W-:Y:S05]  /*10b0*/  WARPSYNC.ALL ;  /* 0x0000000000007948 */ /* 0x000fea0003800000 */
[----:B--2---:R-:W-:Y:S04]  /*10c0*/  MOVM.16.MT88 R16, R16 ;  /* 0x000000001010723a */ /* 0x004fe80000000000 */
[----:B----4-:R-:W3:Y:S04]  /*10d0*/  MOVM.16.MT88 R17, R17 ;  /* 0x000000001111723a */ /* 0x010ee80000000000 */
[----:B-----5:R-:W-:Y:S04]  /*10e0*/  MOVM.16.MT88 R21, R3 ;  /* 0x000000000315723a */ /* 0x020fe80000000000 */
[----:B------:R-:W0:Y:S01]  /*10f0*/  MOVM.16.MT88 R20, R20 ;  /* 0x000000001414723a */ /* 0x000e220000000000 */
[C---:B---3--:R-:W-:Y:S08]  /*1100*/  HMMA.16816.F32 R4, R12.reuse, R16, R4 ;  /* 0x000000100c04723c */ /* 0x048ff00000001804 */
[----:B0-----:R-:W-:-:S15]  /*1110*/  HMMA.16816.F32 R8, R12, R20, R8 ;  /* 0x000000140c08723c */ /* 0x001fde0000001808 */
[----:B------:R-:W-:-:S05]  /*1120*/  NOP ;  /* 0x0000000000007918 */ /* 0x000fca0000000000 */
.L_x_18:
[----:B------:R-:W1:Y:S01]  /*1130*/  LDC R3, c[0x0][0x3a4] ;  /* 0x0000e900ff037b82 */ /* 0x000e620000000800 */
[----:B------:R-:W-:Y:S02]  /*1140*/  VIADD R2, R2, 0x1 ;  /* 0x0000000102027836 */ /* 0x000fe40000000000 */
[----:B------:R-:W-:-:S03]  /*1150*/  VIADD R0, R0, 0x10 ;  /* 0x0000001000007836 */ /* 0x000fc60000000000 */
[----:B------:R-:W-:Y:S01]  /*1160*/  ISETP.NE.AND P1, PT, R2, RZ, PT ;  /* 0x000000ff0200720c */ /* 0x000fe20003f25270 */
[----:B-1----:R-:W-:-:S12]  /*1170*/  IMAD R18, R3, 0x10, R18 ;  /* 0x0000001003127824 */ /* 0x002fd800078e0212 */
[----:B------:R-:W-:Y:S05]  /*1180*/  @P1 BRA `(.L_x_19) ;  /* 0xfffffffc004c1947 */ /* 0x000fea000383ffff */
.L_x_17:
[----:B0-----:R-:W-:Y:S05]  /*1190*/  BSYNC.RECONVERGENT B0 ;  /* 0x0000000000007941 */ /* 0x001fea0003800200 */
.L_x_10:
[----:B------:R-:W0:Y:S01]  /*11a0*/  LDC R0, c[0x0][0x3a4] ;  /* 0x0000e900ff007b82 */ /* 0x000e220000000800 */
[----:B------:R-:W1:Y:S01]  /*11b0*/  LDCU UR4, c[0x0][0x398] ;  /* 0x00007300ff0477ac */ /* 0x000e620008000800 */
[----:B0-----:R-:W-:-:S04]  /*11c0*/  ISETP.GE.AND P0, PT, R25, R0, PT ;  /* 0x000000001900720c */ /* 0x001fc80003f06270 */
[----:B-1----:R-:W-:-:S13]  /*11d0*/  ISETP.GE.OR P0, PT, R27, UR4, P0 ;  /* 0x000000041b007c0c */ /* 0x002fda0008706670 */
[----:B------:R-:W-:Y:S05]  /*11e0*/  @P0 EXIT ;  /* 0x000000000000094d */ /* 0x000fea0003800000 */
[----:B------:R-:W0:Y:S01]  /*11f0*/  S2R R3, SR_LANEID ;  /* 0x0000000000037919 */ /* 0x000e220000000000 */
[----:B------:R-:W1:Y:S01]  /*1200*/  LDCU.64 UR4, c[0x0][0x390] ;  /* 0x00007200ff0477ac */ /* 0x000e620008000a00 */
[----:B------:R-:W-:Y:S01]  /*1210*/  IMAD R2, R27, R0, RZ ;  /* 0x000000001b027224 */ /* 0x000fe200078e02ff */
[----:B------:R-:W-:-:S04]  /*1220*/  SHF.R.U32.HI R17, RZ, 0x1, R0 ;  /* 0x00000001ff117819 */ /* 0x000fc80000011600 */
[----:B------:R-:W-:-:S05]  /*1230*/  IADD3 R25, P0, PT, R2, R25, RZ ;  /* 0x0000001902197210 */ /* 0x000fca0007f1e0ff */
[----:B------:R-:W-:Y:S01]  /*1240*/  IMAD.X R0, RZ, RZ, RZ, P0 ;  /* 0x000000ffff007224 */ /* 0x000fe200000e06ff */
[----:B-1----:R-:W-:Y:S02]  /*1250*/  LEA R15, P0, R25, UR4, 0x2 ;  /* 0x00000004190f7c11 */ /* 0x002fe4000f8010ff */
[----:B0-----:R-:W-:Y:S02]  /*1260*/  LOP3.LUT R2, R3, 0x3, RZ, 0xc0, !PT ;  /* 0x0000000303027812 */ /* 0x001fe400078ec0ff */
[----:B------:R-:W-:Y:S01]  /*1270*/  SHF.R.U32.HI R13, RZ, 0x2, R3 ;  /* 0x00000002ff0d7819 */ /* 0x000fe20000011603 */
[----:B------:R-:W-:-:S04]  /*1280*/  IMAD.MOV.U32 R3, RZ, RZ, RZ ;  /* 0x000000ffff037224 */ /* 0x000fc800078e00ff */
[----:B------:R-:W-:Y:S01]  /*1290*/  IMAD.WIDE.U32 R12, R13, R17, R2 ;  /* 0x000000110d0c7225 */ /* 0x000fe200078e0002 */
[----:B------:R-:W-:Y:S01]  /*12a0*/  LEA.HI.X R3, R25, UR5, R0, 0x2, P0 ;  /* 0x0000000519037c11 */ /* 0x000fe200080f1400 */
[----:B------:R-:W-:Y:S05]  /*12b0*/  WARPSYNC.ALL ;  /* 0x0000000000007948 */ /* 0x000fea0003800000 */
[----:B------:R-:W-:-:S04]  /*12c0*/  LEA R2, P0, R12, R15, 0x3 ;  /* 0x0000000f0c027211 */ /* 0x000fc800078018ff */
[----:B------:R-:W-:-:S03]  /*12d0*/  LEA.HI.X R3, R12, R3, R13, 0x3, P0 ;  /* 0x000000030c037211 */ /* 0x000fc600000f1c0d */
[----:B------:R-:W-:Y:S02]  /*12e0*/  IMAD.WIDE.U32 R12, R17, 0x40, R2 ;  /* 0x00000040110c7825 */ /* 0x000fe400078e0002 */
[----:B------:R-:W-:Y:S04]  /*12f0*/  STG.E.64 desc[UR10][R2.64], R4 ;  /* 0x0000000402007986 */ /* 0x000fe8000c101b0a */
[----:B------:R-:W-:Y:S04]  /*1300*/  STG.E.64 desc[UR10][R12.64], R6 ;  /* 0x000000060c007986 */ /* 0x000fe8000c101b0a */
[----:B------:R-:W-:Y:S04]  /*1310*/  STG.E.64 desc[UR10][R2.64+0x20], R8 ;  /* 0x0000200802007986 */ /* 0x000fe8000c101b0a */
[----:B------:R-:W-:Y:S01]  /*1320*/  STG.E.64 desc[UR10][R12.64+0x20], R10 ;  /* 0x0000200a0c007986 */ /* 0x000fe2000c101b0a */
[----:B------:R-:W-:Y:S05]  /*1330*/  EXIT ;  /* 0x000000000000794d */ /* 0x000fea0003800000 */
.L_x_20:
        /* <DEDUP_REMOVED lines=12> */
.L_x_30:


//--------------------- .text._Z19convertSingleToHalfPfP6__halfi --------------------------
	.section	.text._Z19convertSingleToHalfPfP6__halfi,"ax",@progbits
	.align	128
        .global         _Z19convertSingleToHalfPfP6__halfi
        .type           _Z19convertSingleToHalfPfP6__halfi,@function
        .size           _Z19convertSingleToHalfPfP6__halfi,(.L_x_31 - _Z19convertSingleToHalfPfP6__halfi)
        .other          _Z19convertSingleToHalfPfP6__halfi,@"STO_CUDA_ENTRY STV_DEFAULT"
_Z19convertSingleToHalfPfP6__halfi:
.text._Z19convertSingleToHalfPfP6__halfi:
[----:B------:R-:W-:Y:S01]  /*0000*/  LDC R1, c[0x0][0x37c] ;  /* 0x0000df00ff017b82 */ /* 0x000fe20000000800 */
[----:B------:R-:W0:Y:S07]  /*0010*/  S2R R0, SR_TID.X ;  /* 0x0000000000007919 */ /* 0x000e2e0000002100 */
[----:B------:R-:W0:Y:S01]  /*0020*/  S2UR UR4, SR_CTAID.X ;  /* 0x00000000000479c3 */ /* 0x000e220000002500 */
[----:B------:R-:W1:Y:S07]  /*0030*/  LDCU UR5, c[0x0][0x390] ;  /* 0x00007200ff0577ac */ /* 0x000e6e0008000800 */
[----:B------:R-:W0:Y:S02]  /*0040*/  LDC R7, c[0x0][0x360] ;  /* 0x0000d800ff077b82 */ /* 0x000e240000000800 */
[----:B0-----:R-:W-:-:S05]  /*0050*/  IMAD R7, R7, UR4, R0 ;  /* 0x0000000407077c24 */ /* 0x001fca000f8e0200 */
[----:B-1----:R-:W-:-:S13]  /*0060*/  ISETP.GE.AND P0, PT, R7, UR5, PT ;  /* 0x0000000507007c0c */ /* 0x002fda000bf06270 */
[----:B------:R-:W-:Y:S05]  /*0070*/  @P0 EXIT ;  /* 0x000000000000094d */ /* 0x000fea0003800000 */
[----:B------:R-:W0:Y:S01]  /*0080*/  LDC.64 R2, c[0x0][0x380] ;  /* 0x0000e000ff027b82 */ /* 0x000e220000000a00 */
[----:B------:R-:W1:Y:S07]  /*0090*/  LDCU.64 UR4, c[0x0][0x358] ;  /* 0x00006b00ff0477ac */ /* 0x000e6e0008000a00 */
[----:B------:R-:W2:Y:S01]  /*00a0*/  LDC.64 R4, c[0x0][0x388] ;  /* 0x0000e200ff047b82 */ /* 0x000ea20000000a00 */
[----:B0-----:R-:W-:-:S06]  /*00b0*/  IMAD.WIDE R2, R7, 0x4, R2 ;  /* 0x0000000407027825 */ /* 0x001fcc00078e0202 */
[----:B-1----:R-:W3:Y:S01]  /*00c0*/  LDG.E R2, desc[UR4][R2.64] ;  /* 0x0000000402027981 */ /* 0x002ee2000c1e1900 */
[----:B--2---:R-:W-:Y:S01]  /*00d0*/  IMAD.WIDE R4, R7, 0x2, R4 ;  /* 0x0000000207047825 */ /* 0x004fe200078e0204 */
[----:B---3--:R-:W-:-:S05]  /*00e0*/  F2FP.F16.F32.PACK_AB R0, RZ, R2 ;  /* 0x00000002ff00723e */ /* 0x008fca00000000ff */
[----:B------:R-:W-:Y:S01]  /*00f0*/  STG.E.U16 desc[UR4][R4.64], R0 ;  /* 0x0000000004007986 */ /* 0x000fe2000c101504 */
[----:B------:R-:W-:Y:S05]  /*0100*/  EXIT ;  /* 0x000000000000794d */ /* 0x000fea0003800000 */
.L_x_21:
        /* <DEDUP_REMOVED lines=15> */
.L_x_31:


//--------------------- .text._Z4gemmPfS_S_iiii   --------------------------
	.section	.text._Z4gemmPfS_S_iiii,"ax",@progbits
	.align	128
        .global         _Z4gemmPfS_S_iiii
        .type           _Z4gemmPfS_S_iiii,@function
        .size           _Z4gemmPfS_S_iiii,(.L_x_32 - _Z4gemmPfS_S_iiii)
        .other          _Z4gemmPfS_S_iiii,@"STO_CUDA_ENTRY STV_DEFAULT"
_Z4gemmPfS_S_iiii:
.text._Z4gemmPfS_S_iiii:
[----:B------:R-:W-:Y:S01]  /*0000*/  LDC R1, c[0x0][0x37c] ;  /* 0x0000df00ff017b82 */ /* 0x000fe20000000800 */
[----:B------:R-:W0:Y:S07]  /*0010*/  S2R R5, SR_TID.Y ;  /* 0x0000000000057919 */ /* 0x000e2e0000002200 */
[----:B------:R-:W1:Y:S01]  /*0020*/  LDC R14, c[0x0][0x360] ;  /* 0x0000d800ff0e7b82 */ /* 0x000e620000000800 */
[----:B------:R-:W2:Y:S01]  /*0030*/  LDCU UR6, c[0x0][0x398] ;  /* 0x00007300ff0677ac */ /* 0x000ea20008000800 */
[----:B------:R-:W1:Y:S06]  /*0040*/  S2R R3, SR_TID.X ;  /* 0x0000000000037919 */ /* 0x000e6c0000002100 */
[----:B------:R-:W0:Y:S08]  /*0050*/  S2UR UR5, SR_CTAID.Y ;  /* 0x00000000000579c3 */ /* 0x000e300000002600 */
[----:B------:R-:W0:Y:S08]  /*0060*/  LDC R0, c[0x0][0x364] ;  /* 0x0000d900ff007b82 */ /* 0x000e300000000800 */
[----:B------:R-:W1:Y:S08]  /*0070*/  S2UR UR4, SR_CTAID.X ;  /* 0x00000000000479c3 */ /* 0x000e700000002500 */
[----:B------:R-:W3:Y:S01]  /*0080*/  LDC R15, c[0x0][0x3a4] ;  /* 0x0000e900ff0f7b82 */ /* 0x000ee20000000800 */
[----:B0-----:R-:W-:-:S02]  /*0090*/  IMAD R0, R0, UR5, R5 ;  /* 0x0000000500007c24 */ /* 0x001fc4000f8e0205 */
[----:B-1----:R-:W-:-:S03]  /*00a0*/  IMAD R14, R14, UR4, R3 ;  /* 0x000000040e0e7c24 */ /* 0x002fc6000f8e0203 */
[----:B---3--:R-:W-:-:S04]  /*00b0*/  ISETP.GE.AND P0, PT, R0, R15, PT ;  /* 0x0000000f0000720c */ /* 0x008fc80003f06270 */
[----:B--2---:R-:W-:-:S13]  /*00c0*/  ISETP.GE.OR P0, PT, R14, UR6, P0 ;  /* 0x000000060e007c0c */ /* 0x004fda0008706670 */
[----:B------:R-:W-:Y:S05]  /*00d0*/  @P0 EXIT ;  /* 0x000000000000094d */ /* 0x000fea0003800000 */
[----:B------:R-:W0:Y:S01]  /*00e0*/  LDC R17, c[0x0][0x39c] ;  /* 0x0000e700ff117b82 */ /* 0x000e220000000800 */
[----:B------:R-:W1:Y:S01]  /*00f0*/  LDCU.64 UR6, c[0x0][0x358] ;  /* 0x00006b00ff0677ac */ /* 0x000e620008000a00 */
[----:B------:R-:W-:Y:S01]  /*0100*/  HFMA2 R26, -RZ, RZ, 0, 0 ;  /* 0x00000000ff1a7431 */ /* 0x000fe200000001ff */
[----:B0-----:R-:W-:-:S13]  /*0110*/  ISETP.GE.AND P0, PT, R17, 0x1, PT ;  /* 0x000000011100780c */ /* 0x001fda0003f06270 */
[----:B-1----:R-:W-:Y:S05]  /*0120*/  @!P0 BRA `(.L_x_22) ;  /* 0x0000000400b88947 */ /* 0x002fea0003800000 */
[C---:B------:R-:W-:Y:S01]  /*0130*/  ISETP.GE.U32.AND P1, PT, R17.reuse, 0x8, PT ;  /* 0x000000081100780c */ /* 0x040fe20003f26070 */
[----:B------:R-:W-:Y:S01]  /*0140*/  IMAD R18, R14, R17, RZ ;  /* 0x000000110e127224 */ /* 0x000fe200078e02ff */
[----:B------:R-:W-:Y:S02]  /*0150*/  LOP3.LUT R25, R17, 0x7, RZ, 0xc0, !PT ;  /* 0x0000000711197812 */ /* 0x000fe400078ec0ff */
[----:B------:R-:W-:Y:S02]  /*0160*/  MOV R26, RZ ;  /* 0x000000ff001a7202 */ /* 0x000fe40000000f00 */
[----:B------:R-:W-:Y:S02]  /*0170*/  ISETP.NE.AND P0, PT, R25, RZ, PT ;  /* 0x000000ff1900720c */ /* 0x000fe40003f05270 */
[----:B------:R-:W-:-:S05]  /*0180*/  MOV R19, RZ ;  /* 0x000000ff00137202 */ /* 0x000fca0000000f00 */
[----:B------:R-:W-:Y:S06]  /*0190*/  @!P1 BRA `(.L_x_23) ;  /* 0x0000000000c49947 */ /* 0x000fec0003800000 */
[----:B------:R-:W0:Y:S01]  /*01a0*/  LDCU.64 UR4, c[0x0][0x380] ;  /* 0x00007000ff0477ac */ /* 0x000e220008000a00 */
[----:B------:R-:W-:Y:S02]  /*01b0*/  LOP3.LUT R19, R17, 0x7ffffff8, RZ, 0xc0, !PT ;  /* 0x7ffffff811137812 */ /* 0x000fe400078ec0ff */
[----:B------:R-:W-:Y:S02]  /*01c0*/  MOV R26, RZ ;  /* 0x000000ff001a7202 */ /* 0x000fe40000000f00 */
[----:B------:R-:W-:Y:S02]  /*01d0*/  MOV R16, R18 ;  /* 0x0000001200107202 */ /* 0x000fe40000000f00 */
[----:B------:R-:W-:Y:S02]  /*01e0*/  MOV R22, R0 ;  /* 0x0000000000167202 */ /* 0x000fe40000000f00 */
[----:B------:R-:W-:Y:S01]  /*01f0*/  IADD3 R20, PT, PT, -R19, RZ, RZ ;  /* 0x000000ff13147210 */ /* 0x000fe20007ffe1ff */
[----:B0-----:R-:W-:-:S04]  /*0200*/  UIADD3 UR4, UP0, UPT, UR4, 0x10, URZ ;  /* 0x0000001004047890 */ /* 0x001fc8000ff1e0ff */
[----:B------:R-:W-:-:S12]  /*0210*/  UIADD3.X UR5, UPT, UPT, URZ, UR5, URZ, UP0, !UPT ;  /* 0x00000005ff057290 */ /* 0x000fd800087fe4ff */
.L_x_24:
[----:B------:R-:W0:Y:S01]  /*0220*/  LDC.64 R12, c[0x0][0x388] ;  /* 0x0000e200ff0c7b82 */ /* 0x000e220000000a00 */
[----:B------:R-:W-:Y:S02]  /*0230*/  MOV R2, UR4 ;  /* 0x0000000400027c02 */ /* 0x000fe40008000f00 */
[----:B------:R-:W-:-:S03]  /*0240*/  MOV R3, UR5 ;  /* 0x0000000500037c02 */ /* 0x000fc60008000f00 */
[----:B------:R-:W-:-:S05]  /*0250*/  IMAD.WIDE R2, R16, 0x4, R2 ;  /* 0x0000000410027825 */ /* 0x000fca00078e0202 */
[----:B------:R-:W2:Y:S04]  /*0260*/  LDG.E R21, desc[UR6][R2.64+-0x10] ;  /* 0xfffff00602157981 */ /* 0x000ea8000c1e1900 */
[----:B------:R-:W3:Y:S04]  /*0270*/  LDG.E R23, desc[UR6][R2.64+-0xc] ;  /* 0xfffff40602177981 */ /* 0x000ee8000c1e1900 */
[----:B------:R-:W4:Y:S01]  /*0280*/  LDG.E R29, desc[UR6][R2.64+-0x8] ;  /* 0xfffff806021d7981 */ /* 0x000f22000c1e1900 */
[----:B0-----:R-:W-:-:S05]  /*0290*/  IMAD.WIDE R12, R22, 0x4, R12 ;  /* 0x00000004160c7825 */ /* 0x001fca00078e020c */
[----:B------:R0:W2:Y:S01]  /*02a0*/  LDG.E R24, desc[UR6][R12.64] ;  /* 0x000000060c187981 */ /* 0x0000a2000c1e1900 */
[----:B------:R-:W-:-:S04]  /*02b0*/  IMAD.WIDE R10, R15, 0x4, R12 ;  /* 0x000000040f0a7825 */ /* 0x000fc800078e020c */
[C---:B------:R-:W-:Y:S02]  /*02c0*/  IMAD.WIDE R4, R15.reuse, 0x4, R10 ;  /* 0x000000040f047825 */ /* 0x040fe400078e020a */
[----:B------:R-:W3:Y:S02]  /*02d0*/  LDG.E R10, desc[UR6][R10.64] ;  /* 0x000000060a0a7981 */ /* 0x000ee4000c1e1900 */
[C---:B------:R-:W-:Y:S02]  /*02e0*/  IMAD.WIDE R6, R15.reuse, 0x4, R4 ;  /* 0x000000040f067825 */ /* 0x040fe400078e0204 */
[----:B------:R1:W4:Y:S02]  /*02f0*/  LDG.E R28, desc[UR6][R4.64] ;  /* 0x00000006041c7981 */ /* 0x000324000c1e1900 */
[C---:B------:R-:W-:Y:S02]  /*0300*/  IMAD.WIDE R8, R15.reuse, 0x4, R6 ;  /* 0x000000040f087825 */ /* 0x040fe400078e0206 */
[----:B------:R-:W5:Y:S02]  /*0310*/  LDG.E R6, desc[UR6][R6.64] ;  /* 0x0000000606067981 */ /* 0x000f64000c1e1900 */
[----:B0-----:R-:W-:-:S05]  /*0320*/  IMAD.WIDE R12, R15, 0x4, R8 ;  /* 0x000000040f0c7825 */ /* 0x001fca00078e0208 */
[----:B------:R-:W5:Y:S04]  /*0330*/  LDG.E R11, desc[UR6][R12.64] ;  /* 0x000000060c0b7981 */ /* 0x000f68000c1e1900 */
[----:B------:R-:W5:Y:S04]  /*0340*/  LDG.E R7, desc[UR6][R8.64] ;  /* 0x0000000608077981 */ /* 0x000f68000c1e1900 */
[----:B------:R-:W5:Y:S04]  /*0350*/  LDG.E R9, desc[UR6][R2.64+-0x4] ;  /* 0xfffffc0602097981 */ /* 0x000f68000c1e1900 */
[----:B------:R-:W5:Y:S01]  /*0360*/  LDG.E R8, desc[UR6][R2.64+0x8] ;  /* 0x0000080602087981 */ /* 0x000f62000c1e1900 */
[----:B--2---:R-:W-:Y:S01]  /*0370*/  FFMA R24, R21, R24, R26 ;  /* 0x0000001815187223 */ /* 0x004fe2000000001a */
[----:B------:R-:W-:-:S02]  /*0380*/  IMAD.WIDE R26, R15, 0x4, R12 ;  /* 0x000000040f1a7825 */ /* 0x000fc400078e020c */
[----:B------:R-:W2:Y:S04]  /*0390*/  LDG.E R21, desc[UR6][R2.64] ;  /* 0x0000000602157981 */ /* 0x000ea8000c1e1900 */
[----:B------:R-:W2:Y:S01]  /*03a0*/  LDG.E R12, desc[UR6][R2.64+0x4] ;  /* 0x00000406020c7981 */ /* 0x000ea2000c1e1900 */
[----:B-1----:R-:W-:-:S03]  /*03b0*/  IMAD.WIDE R4, R15, 0x4, R26 ;  /* 0x000000040f047825 */ /* 0x002fc600078e021a */
[----:B------:R-:W2:Y:S04]  /*03c0*/  LDG.E R13, desc[UR6][R2.64+0xc] ;  /* 0x00000c06020d7981 */ /* 0x000ea8000c1e1900 */
[----:B------:R-:W2:Y:S04]  /*03d0*/  LDG.E R4, desc[UR6][R4.64] ;  /* 0x0000000604047981 */ /* 0x000ea8000c1e1900 */
[----:B------:R-:W2:Y:S01]  /*03e0*/  LDG.E R3, desc[UR6][R26.64] ;  /* 0x000000061a037981 */ /* 0x000ea2000c1e1900 */
[----:B---3--:R-:W-:Y:S01]  /*03f0*/  FFMA R10, R23, R10, R24 ;  /* 0x0000000a170a7223 */ /* 0x008fe20000000018 */
[----:B------:R-:W-:-:S03]  /*0400*/  IADD3 R20, PT, PT, R20, 0x8, RZ ;  /* 0x0000000814147810 */ /* 0x000fc60007ffe0ff */
[----:B----4-:R-:W-:Y:S01]  /*0410*/  FFMA R10, R29, R28, R10 ;  /* 0x0000001c1d0a7223 */ /* 0x010fe2000000000a */
[----:B------:R-:W-:Y:S02]  /*0420*/  ISETP.NE.AND P1, PT, R20, RZ, PT ;  /* 0x000000ff1400720c */ /* 0x000fe40003f25270 */
[----:B------:R-:W-:Y:S01]  /*0430*/  LEA R22, R15, R22, 0x3 ;  /* 0x000000160f167211 */ /* 0x000fe200078e18ff */
[----:B-----5:R-:W-:Y:S01]  /*0440*/  FFMA R6, R9, R6, R10 ;  /* 0x0000000609067223 */ /* 0x020fe2000000000a */
[----:B------:R-:W-:-:S03]  /*0450*/  IADD3 R16, PT, PT, R16, 0x8, RZ ;  /* 0x0000000810107810 */ /* 0x000fc60007ffe0ff */
[----:B--2---:R-:W-:-:S04]  /*0460*/  FFMA R7, R21, R7, R6 ;  /* 0x0000000715077223 */ /* 0x004fc80000000006 */
[----:B------:R-:W-:-:S04]  /*0470*/  FFMA R7, R12, R11, R7 ;  /* 0x0000000b0c077223 */ /* 0x000fc80000000007 */
[----:B------:R-:W-:-:S04]  /*0480*/  FFMA R8, R8, R3, R7 ;  /* 0x0000000308087223 */ /* 0x000fc80000000007 */
[----:B------:R-:W-:Y:S01]  /*0490*/  FFMA R26, R13, R4, R8 ;  /* 0x000000040d1a7223 */ /* 0x000fe20000000008 */
[----:B------:R-:W-:Y:S06]  /*04a0*/  @P1 BRA `(.L_x_24) ;  /* 0xfffffffc005c1947 */ /* 0x000fec000383ffff */
.L_x_23:
[----:B------:R-:W-:Y:S05]  /*04b0*/  @!P0 BRA `(.L_x_22) ;  /* 0x0000000000d48947 */ /* 0x000fea0003800000 */
[----:B------:R-:W-:Y:S02]  /*04c0*/  ISETP.GE.U32.AND P0, PT, R25, 0x4, PT ;  /* 0x000000041900780c */ /* 0x000fe40003f06070 */
[----:B------:R-:W-:-:S04]  /*04d0*/  LOP3.LUT R12, R17, 0x3, RZ, 0xc0, !PT ;  /* 0x00000003110c7812 */ /* 0x000fc800078ec0ff */
[----:B------:R-:W-:-:S07]  /*04e0*/  ISETP.NE.AND P1, PT, R12, RZ, PT ;  /* 0x000000ff0c00720c */ /* 0x000fce0003f25270 */
[----:B------:R-:W-:Y:S06]  /*04f0*/  @!P0 BRA `(.L_x_25) ;  /* 0x0000000000588947 */ /* 0x000fec0003800000 */
[----:B------:R-:W0:Y:S01]  /*0500*/  LDC.64 R8, c[0x0][0x388] ;  /* 0x0000e200ff087b82 */ /* 0x000e220000000a00 */
[----:B------:R-:W-:Y:S01]  /*0510*/  IMAD R7, R19, R15, R0 ;  /* 0x0000000f13077224 */ /* 0x000fe200078e0200 */
[----:B------:R-:W-:-:S06]  /*0520*/  IADD3 R5, PT, PT, R18, R19, RZ ;  /* 0x0000001312057210 */ /* 0x000fcc0007ffe0ff */
[----:B------:R-:W1:Y:S01]  /*0530*/  LDC.64 R2, c[0x0][0x380] ;  /* 0x0000e000ff027b82 */ /* 0x000e620000000a00 */
[----:B0-----:R-:W-:-:S04]  /*0540*/  IMAD.WIDE R8, R7, 0x4, R8 ;  /* 0x0000000407087825 */ /* 0x001fc800078e0208 */
[----:B------:R-:W-:Y:S02]  /*0550*/  IMAD.WIDE R10, R15, 0x4, R8 ;  /* 0x000000040f0a7825 */ /* 0x000fe400078e0208 */
[----:B------:R-:W2:Y:S02]  /*0560*/  LDG.E R8, desc[UR6][R8.64] ;  /* 0x0000000608087981 */ /* 0x000ea4000c1e1900 */
[----:B-1----:R-:W-:-:S04]  /*0570*/  IMAD.WIDE R2, R5, 0x4, R2 ;  /* 0x0000000405027825 */ /* 0x002fc800078e0202 */
[C---:B------:R-:W-:Y:S01]  /*0580*/  IMAD.WIDE R4, R15.reuse, 0x4, R10 ;  /* 0x000000040f047825 */ /* 0x040fe200078e020a */
[----:B------:R-:W2:Y:S04]  /*0590*/  LDG.E R13, desc[UR6][R2.64] ;  /* 0x00000006020d7981 */ /* 0x000ea8000c1e1900 */
[----:B------:R-:W3:Y:S01]  /*05a0*/  LDG.E R10, desc[UR6][R10.64] ;  /* 0x000000060a0a7981 */ /* 0x000ee2000c1e1900 */
[----:B------:R-:W-:-:S03]  /*05b0*/  IMAD.WIDE R6, R15, 0x4, R4 ;  /* 0x000000040f067825 */ /* 0x000fc600078e0204 */
[----:B------:R-:W3:Y:S04]  /*05c0*/  LDG.E R16, desc[UR6][R2.64+0x4] ;  /* 0x0000040602107981 */ /* 0x000ee8000c1e1900 */
[----:B------:R-:W4:Y:S04]  /*05d0*/  LDG.E R21, desc[UR6][R4.64] ;  /* 0x0000000604157981 */ /* 0x000f28000c1e1900 */
[----:B------:R-:W4:Y:S04]  /*05e0*/  LDG.E R20, desc[UR6][R2.64+0x8] ;  /* 0x0000080602147981 */ /* 0x000f28000c1e1900 */
[----:B------:R-:W5:Y:S04]  /*05f0*/  LDG.E R22, desc[UR6][R2.64+0xc] ;  /* 0x00000c0602167981 */ /* 0x000f68000c1e1900 */
[----:B------:R-:W5:Y:S01]  /*0600*/  LDG.E R6, desc[UR6][R6.64] ;  /* 0x0000000606067981 */ /* 0x000f62000c1e1900 */
[----:B------:R-:W-:Y:S01]  /*0610*/  IADD3 R19, PT, PT, R19, 0x4, RZ ;  /* 0x0000000413137810 */ /* 0x000fe20007ffe0ff */
[----:B--2---:R-:W-:-:S04]  /*0620*/  FFMA R13, R13, R8, R26 ;  /* 0x000000080d0d7223 */ /* 0x004fc8000000001a */
[----:B---3--:R-:W-:-:S04]  /*0630*/  FFMA R13, R16, R10, R13 ;  /* 0x0000000a100d7223 */ /* 0x008fc8000000000d */
[----:B----4-:R-:W-:-:S04]  /*0640*/  FFMA R13, R20, R21, R13 ;  /* 0x00000015140d7223 */ /* 0x010fc8000000000d */
[----:B-----5:R-:W-:-:S07]  /*0650*/  FFMA R26, R22, R6, R13 ;  /* 0x00000006161a7223 */ /* 0x020fce000000000d */
.L_x_25:
[----:B------:R-:W-:Y:S05]  /*0660*/  @!P1 BRA `(.L_x_22) ;  /* 0x0000000000689947 */ /* 0x000fea0003800000 */
[----:B------:R-:W0:Y:S01]  /*0670*/  LDC.64 R8, c[0x0][0x388] ;  /* 0x0000e200ff087b82 */ /* 0x000e220000000a00 */
[----:B------:R-:W-:Y:S02]  /*0680*/  ISETP.NE.AND P0, PT, R12, 0x1, PT ;  /* 0x000000010c00780c */ /* 0x000fe40003f05270 */
[----:B------:R-:W-:-:S04]  /*0690*/  LOP3.LUT R17, R17, 0x1, RZ, 0xc0, !PT ;  /* 0x0000000111117812 */ /* 0x000fc800078ec0ff */
[----:B------:R-:W-:Y:S01]  /*06a0*/  ISETP.NE.U32.AND P1, PT, R17, 0x1, PT ;  /* 0x000000011100780c */ /* 0x000fe20003f25070 */
[----:B------:R-:W1:Y:S06]  /*06b0*/  LDC.64 R6, c[0x0][0x380] ;  /* 0x0000e000ff067b82 */ /* 0x000e6c0000000a00 */
[C---:B------:R-:W-:Y:S01]  /*06c0*/  @P0 IMAD R13, R19.reuse, R15, R0 ;  /* 0x0000000f130d0224 */ /* 0x040fe200078e0200 */
[----:B------:R-:W-:Y:S01]  /*06d0*/  @P0 IADD3 R11, PT, PT, R18, R19, RZ ;  /* 0x00000013120b0210 */ /* 0x000fe20007ffe0ff */
[----:B------:R-:W2:Y:S01]  /*06e0*/  LDC.64 R4, c[0x0][0x380] ;  /* 0x0000e000ff047b82 */ /* 0x000ea20000000a00 */
[----:B------:R-:W-:-:S07]  /*06f0*/  @P0 IADD3 R19, PT, PT, R19, 0x2, RZ ;  /* 0x0000000213130810 */ /* 0x000fce0007ffe0ff */
[----:B------:R-:W3:Y:S01]  /*0700*/  LDC.64 R2, c[0x0][0x388] ;  /* 0x0000e200ff027b82 */ /* 0x000ee20000000a00 */
[----:B0-----:R-:W-:Y:S01]  /*0710*/  @P0 IMAD.WIDE R8, R13, 0x4, R8 ;  /* 0x000000040d080825 */ /* 0x001fe200078e0208 */
[----:B------:R-:W-:-:S03]  /*0720*/  @!P1 IADD3 R13, PT, PT, R18, R19, RZ ;  /* 0x00000013120d9210 */ /* 0x000fc60007ffe0ff */
[----:B------:R-:W-:Y:S01]  /*0730*/  @!P1 IMAD R19, R19, R15, R0 ;  /* 0x0000000f13139224 */ /* 0x000fe200078e0200 */
[----:B------:R-:W4:Y:S01]  /*0740*/  @P0 LDG.E R12, desc[UR6][R8.64] ;  /* 0x00000006080c0981 */ /* 0x000f22000c1e1900 */
[----:B-1----:R-:W-:-:S04]  /*0750*/  @P0 IMAD.WIDE R6, R11, 0x4, R6 ;  /* 0x000000040b060825 */ /* 0x002fc800078e0206 */
[----:B------:R-:W-:Y:S01]  /*0760*/  @P0 IMAD.WIDE R10, R15, 0x4, R8 ;  /* 0x000000040f0a0825 */ /* 0x000fe200078e0208 */
[----:B------:R-:W4:Y:S03]  /*0770*/  @P0 LDG.E R17, desc[UR6][R6.64] ;  /* 0x0000000606110981 */ /* 0x000f26000c1e1900 */
[----:B--2---:R-:W-:Y:S01]  /*0780*/  @!P1 IMAD.WIDE R4, R13, 0x4, R4 ;  /* 0x000000040d049825 */ /* 0x004fe200078e0204 */
[----:B------:R-:W2:Y:S04]  /*0790*/  @P0 LDG.E R21, desc[UR6][R6.64+0x4] ;  /* 0x0000040606150981 */ /* 0x000ea8000c1e1900 */
[----:B------:R-:W2:Y:S01]  /*07a0*/  @P0 LDG.E R10, desc[UR6][R10.64] ;  /* 0x000000060a0a0981 */ /* 0x000ea2000c1e1900 */
[----:B---3--:R-:W-:-:S03]  /*07b0*/  @!P1 IMAD.WIDE R2, R19, 0x4, R2 ;  /* 0x0000000413029825 */ /* 0x008fc600078e0202 */
[----:B------:R-:W3:Y:S04]  /*07c0*/  @!P1 LDG.E R5, desc[UR6][R4.64] ;  /* 0x0000000604059981 */ /* 0x000ee8000c1e1900 */
[----:B------:R-:W3:Y:S01]  /*07d0*/  @!P1 LDG.E R2, desc[UR6][R2.64] ;  /* 0x0000000602029981 */ /* 0x000ee2000c1e1900 */
[----:B----4-:R-:W-:-:S04]  /*07e0*/  @P0 FFMA R12, R17, R12, R26 ;  /* 0x0000000c110c0223 */ /* 0x010fc8000000001a */
[----:B--2---:R-:W-:-:S04]  /*07f0*/  @P0 FFMA R26, R21, R10, R12 ;  /* 0x0000000a151a0223 */ /* 0x004fc8000000000c */
[----:B---3--:R-:W-:-:S07]  /*0800*/  @!P1 FFMA R26, R5, R2, R26 ;  /* 0x00000002051a9223 */ /* 0x008fce000000001a */
.L_x_22:
[----:B------:R-:W0:Y:S01]  /*0810*/  LDC.64 R2, c[0x0][0x390] ;  /* 0x0000e400ff027b82 */ /* 0x000e220000000a00 */
[----:B------:R-:W-:-:S04]  /*0820*/  IMAD R15, R14, R15, R0 ;  /* 0x0000000f0e0f7224 */ /* 0x000fc800078e0200 */
[----:B0-----:R-:W-:-:S05]  /*0830*/  IMAD.WIDE R2, R15, 0x4, R2 ;  /* 0x000000040f027825 */ /* 0x001fca00078e0202 */
[----:B------:R-:W-:Y:S01]  /*0840*/  STG.E desc[UR6][R2.64], R26 ;  /* 0x0000001a02007986 */ /* 0x000fe2000c101906 */
[----:B------:R-:W-:Y:S05]  /*0850*/  EXIT ;  /* 0x000000000000794d */ /* 0x000fea0003800000 */
.L_x_26:
        /* <DEDUP_REMOVED lines=10> */
.L_x_32:


//--------------------- .nv.shared._Z10tiled_gemmILi32EEvPfS0_S0_iiii --------------------------
	.section	.nv.shared._Z10tiled_gemmILi32EEvPfS0_S0_iiii,"aw",@nobits
	.sectionflags	@""
	.align	4
.nv.shared._Z10tiled_gemmILi32EEvPfS0_S0_iiii:
	.zero		9216


//--------------------- .nv.shared.reserved.0     --------------------------
	.section	.nv.shared.reserved.0,"aw",@nobits
	.weak		__nv_reservedSMEM_offset_0_alias
	.size		__nv_reservedSMEM_offset_0_alias, 0, 64
	.other		__nv_reservedSMEM_offset_0_alias,@"STO_CUDA_RESERVED_SHARED STV_DEFAULT"
__nv_reservedSMEM_offset_0_alias:
	.zero		0
	.zero		64


//--------------------- .nv.shared._Z10tiled_gemmILi16EEvPfS0_S0_iiii --------------------------
	.section	.nv.shared._Z10tiled_gemmILi16EEvPfS0_S0_iiii,"aw",@nobits
	.sectionflags	@""
	.align	4
.nv.shared._Z10tiled_gemmILi16EEvPfS0_S0_iiii:
	.zero		3072


//--------------------- .nv.shared._Z10tiled_gemmILi8EEvPfS0_S0_iiii --------------------------
	.section	.nv.shared._Z10tiled_gemmILi8EEvPfS0_S0_iiii,"aw",@nobits
	.sectionflags	@""
	.align	4
.nv.shared._Z10tiled_gemmILi8EEvPfS0_S0_iiii:
	.zero		1536


//--------------------- .nv.constant0._Z10tiled_gemmILi32EEvPfS0_S0_iiii --------------------------
	.section	.nv.constant0._Z10tiled_gemmILi32EEvPfS0_S0_iiii,"a",@progbits
	.sectionflags	@""
	.align	4
.nv.constant0._Z10tiled_gemmILi32EEvPfS0_S0_iiii:
	.zero		936


//--------------------- .nv.constant0._Z10tiled_gemmILi16EEvPfS0_S0_iiii --------------------------
	.section	.nv.constant0._Z10tiled_gemmILi16EEvPfS0_S0_iiii,"a",@progbits
	.sectionflags	@""
	.align	4
.nv.constant0._Z10tiled_gemmILi16EEvPfS0_S0_iiii:
	.zero		936


//--------------------- .nv.constant0._Z10tiled_gemmILi8EEvPfS0_S0_iiii --------------------------
	.section	.nv.constant0._Z10tiled_gemmILi8EEvPfS0_S0_iiii,"a",@progbits
	.sectionflags	@""
	.align	4
.nv.constant0._Z10tiled_gemmILi8EEvPfS0_S0_iiii:
	.zero		936


//--------------------- .nv.constant0._Z9wmma_gemmP6__halfS0_Pfiiii --------------------------
	.section	.nv.constant0._Z9wmma_gemmP6__halfS0_Pfiiii,"a",@progbits
	.sectionflags	@""
	.align	4
.nv.constant0._Z9wmma_gemmP6__halfS0_Pfiiii:
	.zero		936


//--------------------- .nv.constant0._Z19convertSingleToHalfPfP6__halfi --------------------------
	.section	.nv.constant0._Z19convertSingleToHalfPfP6__halfi,"a",@progbits
	.sectionflags	@""
	.align	4
.nv.constant0._Z19convertSingleToHalfPfP6__halfi:
	.zero		916


//--------------------- .nv.constant0._Z4gemmPfS_S_iiii --------------------------
	.section	.nv.constant0._Z4gemmPfS_S_iiii,"a",@progbits
	.sectionflags	@""
	.align	4
.nv.constant0._Z4gemmPfS_S_iiii:
	.zero		936


//--------------------- SYMBOLS --------------------------

	.type		.nv.reservedSmem.offset0,@object
	.size		.nv.reservedSmem.offset0,0x4
	.type		.nv.reservedSmem.cap,@object
	.size		.nv.reservedSmem.cap,0x4
